//
// Generated by NVIDIA NVVM Compiler
//
// Compiler Build ID: CL-36424714
// Cuda compilation tools, release 13.0, V13.0.88
// Based on NVVM 20.0.0
//

.version 9.0
.target sm_100
.address_size 64

	// .globl	_Z22_manning_friction_flatiddPdS_S_S_S_S_S_
.func  (.param .b64 func_retval0) __internal_accurate_pow
(
	.param .b64 __internal_accurate_pow_param_0
)
;

.visible .entry _Z22_manning_friction_flatiddPdS_S_S_S_S_S_(
	.param .u32 _Z22_manning_friction_flatiddPdS_S_S_S_S_S__param_0,
	.param .f64 _Z22_manning_friction_flatiddPdS_S_S_S_S_S__param_1,
	.param .f64 _Z22_manning_friction_flatiddPdS_S_S_S_S_S__param_2,
	.param .u64 .ptr .align 1 _Z22_manning_friction_flatiddPdS_S_S_S_S_S__param_3,
	.param .u64 .ptr .align 1 _Z22_manning_friction_flatiddPdS_S_S_S_S_S__param_4,
	.param .u64 .ptr .align 1 _Z22_manning_friction_flatiddPdS_S_S_S_S_S__param_5,
	.param .u64 .ptr .align 1 _Z22_manning_friction_flatiddPdS_S_S_S_S_S__param_6,
	.param .u64 .ptr .align 1 _Z22_manning_friction_flatiddPdS_S_S_S_S_S__param_7,
	.param .u64 .ptr .align 1 _Z22_manning_friction_flatiddPdS_S_S_S_S_S__param_8,
	.param .u64 .ptr .align 1 _Z22_manning_friction_flatiddPdS_S_S_S_S_S__param_9
)
{
	.reg .pred 	%p<16>;
	.reg .b32 	%r<29>;
	.reg .b64 	%rd<29>;
	.reg .b64 	%fd<43>;

	ld.param.u32 	%r5, [_Z22_manning_friction_flatiddPdS_S_S_S_S_S__param_0];
	ld.param.f64 	%fd11, [_Z22_manning_friction_flatiddPdS_S_S_S_S_S__param_1];
	ld.param.f64 	%fd12, [_Z22_manning_friction_flatiddPdS_S_S_S_S_S__param_2];
	ld.param.u64 	%rd2, [_Z22_manning_friction_flatiddPdS_S_S_S_S_S__param_3];
	ld.param.u64 	%rd3, [_Z22_manning_friction_flatiddPdS_S_S_S_S_S__param_4];
	ld.param.u64 	%rd4, [_Z22_manning_friction_flatiddPdS_S_S_S_S_S__param_5];
	ld.param.u64 	%rd5, [_Z22_manning_friction_flatiddPdS_S_S_S_S_S__param_6];
	ld.param.u64 	%rd6, [_Z22_manning_friction_flatiddPdS_S_S_S_S_S__param_7];
	ld.param.u64 	%rd7, [_Z22_manning_friction_flatiddPdS_S_S_S_S_S__param_8];
	ld.param.u64 	%rd8, [_Z22_manning_friction_flatiddPdS_S_S_S_S_S__param_9];
	mov.u32 	%r6, %tid.x;
	mov.u32 	%r7, %tid.y;
	mov.u32 	%r8, %ntid.x;
	mov.u32 	%r9, %ctaid.x;
	mov.u32 	%r10, %ctaid.y;
	mov.u32 	%r11, %nctaid.x;
	mad.lo.s32 	%r12, %r10, %r11, %r9;
	mov.u32 	%r13, %ntid.y;
	mad.lo.s32 	%r14, %r12, %r13, %r7;
	mad.lo.s32 	%r1, %r14, %r8, %r6;
	setp.ge.s32 	%p1, %r1, %r5;
	@%p1 bra 	$L__BB0_12;
	cvta.to.global.u64 	%rd9, %rd6;
	mul.wide.s32 	%rd10, %r1, 8;
	add.s64 	%rd11, %rd9, %rd10;
	ld.global.f64 	%fd1, [%rd11];
	setp.leu.f64 	%p2, %fd1, %fd12;
	@%p2 bra 	$L__BB0_12;
	cvta.to.global.u64 	%rd12, %rd3;
	add.s64 	%rd14, %rd12, %rd10;
	ld.global.f64 	%fd13, [%rd14];
	mul.wide.s32 	%rd15, %r5, 8;
	add.s64 	%rd16, %rd14, %rd15;
	ld.global.f64 	%fd14, [%rd16];
	add.s64 	%rd17, %rd16, %rd15;
	ld.global.f64 	%fd15, [%rd17];
	add.f64 	%fd16, %fd13, %fd14;
	add.f64 	%fd17, %fd16, %fd15;
	div.rn.f64 	%fd18, %fd17, 0dC008000000000000;
	cvta.to.global.u64 	%rd18, %rd2;
	add.s64 	%rd19, %rd18, %rd10;
	ld.global.f64 	%fd19, [%rd19];
	add.f64 	%fd2, %fd19, %fd18;
	setp.ltu.f64 	%p3, %fd2, %fd12;
	@%p3 bra 	$L__BB0_12;
	neg.f64 	%fd20, %fd11;
	mul.f64 	%fd21, %fd1, %fd20;
	mul.f64 	%fd22, %fd1, %fd21;
	cvta.to.global.u64 	%rd20, %rd4;
	add.s64 	%rd22, %rd20, %rd10;
	ld.global.f64 	%fd3, [%rd22];
	cvta.to.global.u64 	%rd23, %rd5;
	add.s64 	%rd1, %rd23, %rd10;
	ld.global.f64 	%fd23, [%rd1];
	mul.f64 	%fd24, %fd23, %fd23;
	fma.rn.f64 	%fd25, %fd3, %fd3, %fd24;
	sqrt.rn.f64 	%fd26, %fd25;
	mul.f64 	%fd4, %fd22, %fd26;
	{
	.reg .b32 %temp; 
	mov.b64 	{%temp, %r2}, %fd2;
	}
	mov.f64 	%fd27, 0d4002AAAAAAAAAAAB;
	{
	.reg .b32 %temp; 
	mov.b64 	{%temp, %r3}, %fd27;
	}
	and.b32  	%r4, %r3, 2146435072;
	setp.neu.f64 	%p4, %fd2, 0d0000000000000000;
	@%p4 bra 	$L__BB0_5;
	setp.eq.s32 	%p6, %r4, 1127219200;
	selp.b32 	%r15, %r2, 0, %p6;
	setp.lt.s32 	%p7, %r3, 0;
	or.b32  	%r16, %r15, 2146435072;
	selp.b32 	%r17, %r16, %r15, %p7;
	mov.b32 	%r18, 0;
	mov.b64 	%fd42, {%r18, %r17};
	bra.uni 	$L__BB0_6;
$L__BB0_5:
	abs.f64 	%fd28, %fd2;
	{ // callseq 0, 0
	.param .b64 param0;
	st.param.f64 	[param0], %fd28;
	.param .b64 retval0;
	call.uni (retval0), 
	__internal_accurate_pow, 
	(
	param0
	);
	ld.param.f64 	%fd29, [retval0];
	} // callseq 0
	setp.lt.s32 	%p5, %r2, 0;
	selp.f64 	%fd42, 0dFFF8000000000000, %fd29, %p5;
$L__BB0_6:
	add.f64 	%fd31, %fd2, 0d4002AAAAAAAAAAAB;
	{
	.reg .b32 %temp; 
	mov.b64 	{%temp, %r19}, %fd31;
	}
	and.b32  	%r20, %r19, 2146435072;
	setp.ne.s32 	%p8, %r20, 2146435072;
	@%p8 bra 	$L__BB0_11;
	setp.num.f64 	%p9, %fd2, %fd2;
	@%p9 bra 	$L__BB0_9;
	mov.f64 	%fd33, 0d4002AAAAAAAAAAAB;
	add.rn.f64 	%fd42, %fd2, %fd33;
	bra.uni 	$L__BB0_11;
$L__BB0_9:
	abs.f64 	%fd32, %fd2;
	setp.neu.f64 	%p10, %fd32, 0d7FF0000000000000;
	@%p10 bra 	$L__BB0_11;
	setp.eq.s32 	%p11, %r4, 1127219200;
	setp.lt.s32 	%p12, %r3, 0;
	selp.b32 	%r22, 0, 2146435072, %p12;
	setp.lt.s32 	%p13, %r2, 0;
	and.b32  	%r23, %r3, 2147483647;
	setp.ne.s32 	%p14, %r23, 1071644672;
	or.b32  	%r24, %r22, -2147483648;
	selp.b32 	%r25, %r24, %r22, %p14;
	selp.b32 	%r26, %r25, %r22, %p11;
	selp.b32 	%r27, %r26, %r22, %p13;
	mov.b32 	%r28, 0;
	mov.b64 	%fd42, {%r28, %r27};
$L__BB0_11:
	setp.eq.f64 	%p15, %fd2, 0d3FF0000000000000;
	selp.f64 	%fd34, 0d3FF0000000000000, %fd42, %p15;
	div.rn.f64 	%fd35, %fd4, %fd34;
	cvta.to.global.u64 	%rd24, %rd7;
	add.s64 	%rd26, %rd24, %rd10;
	ld.global.f64 	%fd36, [%rd26];
	fma.rn.f64 	%fd37, %fd3, %fd35, %fd36;
	st.global.f64 	[%rd26], %fd37;
	ld.global.f64 	%fd38, [%rd1];
	cvta.to.global.u64 	%rd27, %rd8;
	add.s64 	%rd28, %rd27, %rd10;
	ld.global.f64 	%fd39, [%rd28];
	fma.rn.f64 	%fd40, %fd35, %fd38, %fd39;
	st.global.f64 	[%rd28], %fd40;
$L__BB0_12:
	ret;

}
	// .globl	_Z24_manning_friction_slopediddPdS_S_S_S_S_S_S_
.visible .entry _Z24_manning_friction_slopediddPdS_S_S_S_S_S_S_(
	.param .u32 _Z24_manning_friction_slopediddPdS_S_S_S_S_S_S__param_0,
	.param .f64 _Z24_manning_friction_slopediddPdS_S_S_S_S_S_S__param_1,
	.param .f64 _Z24_manning_friction_slopediddPdS_S_S_S_S_S_S__param_2,
	.param .u64 .ptr .align 1 _Z24_manning_friction_slopediddPdS_S_S_S_S_S_S__param_3,
	.param .u64 .ptr .align 1 _Z24_manning_friction_slopediddPdS_S_S_S_S_S_S__param_4,
	.param .u64 .ptr .align 1 _Z24_manning_friction_slopediddPdS_S_S_S_S_S_S__param_5,
	.param .u64 .ptr .align 1 _Z24_manning_friction_slopediddPdS_S_S_S_S_S_S__param_6,
	.param .u64 .ptr .align 1 _Z24_manning_friction_slopediddPdS_S_S_S_S_S_S__param_7,
	.param .u64 .ptr .align 1 _Z24_manning_friction_slopediddPdS_S_S_S_S_S_S__param_8,
	.param .u64 .ptr .align 1 _Z24_manning_friction_slopediddPdS_S_S_S_S_S_S__param_9,
	.param .u64 .ptr .align 1 _Z24_manning_friction_slopediddPdS_S_S_S_S_S_S__param_10
)
{
	.reg .pred 	%p<16>;
	.reg .b32 	%r<29>;
	.reg .b64 	%rd<39>;
	.reg .b64 	%fd<71>;

	ld.param.u32 	%r5, [_Z24_manning_friction_slopediddPdS_S_S_S_S_S_S__param_0];
	ld.param.f64 	%fd13, [_Z24_manning_friction_slopediddPdS_S_S_S_S_S_S__param_2];
	ld.param.u64 	%rd2, [_Z24_manning_friction_slopediddPdS_S_S_S_S_S_S__param_3];
	ld.param.u64 	%rd3, [_Z24_manning_friction_slopediddPdS_S_S_S_S_S_S__param_4];
	ld.param.u64 	%rd6, [_Z24_manning_friction_slopediddPdS_S_S_S_S_S_S__param_7];
	ld.param.u64 	%rd7, [_Z24_manning_friction_slopediddPdS_S_S_S_S_S_S__param_8];
	ld.param.u64 	%rd8, [_Z24_manning_friction_slopediddPdS_S_S_S_S_S_S__param_9];
	ld.param.u64 	%rd9, [_Z24_manning_friction_slopediddPdS_S_S_S_S_S_S__param_10];
	mov.u32 	%r6, %tid.x;
	mov.u32 	%r7, %tid.y;
	mov.u32 	%r8, %ntid.x;
	mov.u32 	%r9, %ctaid.x;
	mov.u32 	%r10, %ctaid.y;
	mov.u32 	%r11, %nctaid.x;
	mad.lo.s32 	%r12, %r10, %r11, %r9;
	mov.u32 	%r13, %ntid.y;
	mad.lo.s32 	%r14, %r12, %r13, %r7;
	mad.lo.s32 	%r1, %r14, %r8, %r6;
	setp.ge.s32 	%p1, %r1, %r5;
	@%p1 bra 	$L__BB1_12;
	cvta.to.global.u64 	%rd10, %rd7;
	mul.wide.s32 	%rd11, %r1, 8;
	add.s64 	%rd12, %rd10, %rd11;
	ld.global.f64 	%fd1, [%rd12];
	setp.leu.f64 	%p2, %fd1, %fd13;
	@%p2 bra 	$L__BB1_12;
	ld.param.u64 	%rd37, [_Z24_manning_friction_slopediddPdS_S_S_S_S_S_S__param_5];
	cvta.to.global.u64 	%rd13, %rd37;
	mul.wide.s32 	%rd14, %r1, 8;
	add.s64 	%rd15, %rd13, %rd14;
	ld.global.f64 	%fd14, [%rd15];
	mul.wide.s32 	%rd16, %r5, 8;
	add.s64 	%rd17, %rd15, %rd16;
	ld.global.f64 	%fd15, [%rd17];
	add.s64 	%rd18, %rd17, %rd16;
	ld.global.f64 	%fd16, [%rd18];
	cvta.to.global.u64 	%rd19, %rd2;
	add.s64 	%rd20, %rd19, %rd14;
	ld.global.f64 	%fd17, [%rd20];
	add.s64 	%rd21, %rd20, %rd16;
	ld.global.f64 	%fd18, [%rd21];
	add.s64 	%rd22, %rd21, %rd16;
	ld.global.f64 	%fd19, [%rd22];
	add.s64 	%rd23, %rd22, %rd16;
	ld.global.f64 	%fd20, [%rd23];
	add.s64 	%rd24, %rd23, %rd16;
	ld.global.f64 	%fd21, [%rd24];
	add.s64 	%rd25, %rd24, %rd16;
	ld.global.f64 	%fd22, [%rd25];
	sub.f64 	%fd23, %fd22, %fd18;
	sub.f64 	%fd24, %fd19, %fd17;
	mul.f64 	%fd25, %fd24, %fd23;
	sub.f64 	%fd26, %fd20, %fd18;
	sub.f64 	%fd27, %fd21, %fd17;
	mul.f64 	%fd28, %fd26, %fd27;
	sub.f64 	%fd29, %fd25, %fd28;
	sub.f64 	%fd30, %fd15, %fd14;
	mul.f64 	%fd31, %fd30, %fd23;
	sub.f64 	%fd32, %fd16, %fd14;
	mul.f64 	%fd33, %fd32, %fd26;
	sub.f64 	%fd34, %fd31, %fd33;
	div.rn.f64 	%fd35, %fd34, %fd29;
	mul.f64 	%fd36, %fd32, %fd24;
	mul.f64 	%fd37, %fd30, %fd27;
	sub.f64 	%fd38, %fd36, %fd37;
	div.rn.f64 	%fd39, %fd38, %fd29;
	fma.rn.f64 	%fd40, %fd35, %fd35, 0d3FF0000000000000;
	fma.rn.f64 	%fd2, %fd39, %fd39, %fd40;
	add.f64 	%fd41, %fd14, %fd15;
	add.f64 	%fd42, %fd41, %fd16;
	div.rn.f64 	%fd43, %fd42, 0dC008000000000000;
	cvta.to.global.u64 	%rd26, %rd3;
	add.s64 	%rd27, %rd26, %rd14;
	ld.global.f64 	%fd44, [%rd27];
	add.f64 	%fd3, %fd44, %fd43;
	setp.ltu.f64 	%p3, %fd3, %fd13;
	@%p3 bra 	$L__BB1_12;
	ld.param.u64 	%rd38, [_Z24_manning_friction_slopediddPdS_S_S_S_S_S_S__param_6];
	ld.param.f64 	%fd68, [_Z24_manning_friction_slopediddPdS_S_S_S_S_S_S__param_1];
	sqrt.rn.f64 	%fd45, %fd2;
	neg.f64 	%fd46, %fd68;
	mul.f64 	%fd47, %fd1, %fd46;
	mul.f64 	%fd48, %fd1, %fd47;
	mul.f64 	%fd49, %fd45, %fd48;
	cvta.to.global.u64 	%rd28, %rd38;
	add.s64 	%rd30, %rd28, %rd14;
	ld.global.f64 	%fd4, [%rd30];
	cvta.to.global.u64 	%rd31, %rd6;
	add.s64 	%rd1, %rd31, %rd14;
	ld.global.f64 	%fd50, [%rd1];
	mul.f64 	%fd51, %fd50, %fd50;
	fma.rn.f64 	%fd52, %fd4, %fd4, %fd51;
	sqrt.rn.f64 	%fd53, %fd52;
	mul.f64 	%fd5, %fd49, %fd53;
	{
	.reg .b32 %temp; 
	mov.b64 	{%temp, %r2}, %fd3;
	}
	mov.f64 	%fd54, 0d4002AAAAAAAAAAAB;
	{
	.reg .b32 %temp; 
	mov.b64 	{%temp, %r3}, %fd54;
	}
	and.b32  	%r4, %r3, 2146435072;
	setp.neu.f64 	%p4, %fd3, 0d0000000000000000;
	@%p4 bra 	$L__BB1_5;
	setp.eq.s32 	%p6, %r4, 1127219200;
	selp.b32 	%r15, %r2, 0, %p6;
	setp.lt.s32 	%p7, %r3, 0;
	or.b32  	%r16, %r15, 2146435072;
	selp.b32 	%r17, %r16, %r15, %p7;
	mov.b32 	%r18, 0;
	mov.b64 	%fd70, {%r18, %r17};
	bra.uni 	$L__BB1_6;
$L__BB1_5:
	abs.f64 	%fd55, %fd3;
	{ // callseq 1, 0
	.param .b64 param0;
	st.param.f64 	[param0], %fd55;
	.param .b64 retval0;
	call.uni (retval0), 
	__internal_accurate_pow, 
	(
	param0
	);
	ld.param.f64 	%fd56, [retval0];
	} // callseq 1
	setp.lt.s32 	%p5, %r2, 0;
	selp.f64 	%fd70, 0dFFF8000000000000, %fd56, %p5;
$L__BB1_6:
	add.f64 	%fd58, %fd3, 0d4002AAAAAAAAAAAB;
	{
	.reg .b32 %temp; 
	mov.b64 	{%temp, %r19}, %fd58;
	}
	and.b32  	%r20, %r19, 2146435072;
	setp.ne.s32 	%p8, %r20, 2146435072;
	@%p8 bra 	$L__BB1_11;
	setp.num.f64 	%p9, %fd3, %fd3;
	@%p9 bra 	$L__BB1_9;
	mov.f64 	%fd60, 0d4002AAAAAAAAAAAB;
	add.rn.f64 	%fd70, %fd3, %fd60;
	bra.uni 	$L__BB1_11;
$L__BB1_9:
	abs.f64 	%fd59, %fd3;
	setp.neu.f64 	%p10, %fd59, 0d7FF0000000000000;
	@%p10 bra 	$L__BB1_11;
	setp.eq.s32 	%p11, %r4, 1127219200;
	setp.lt.s32 	%p12, %r3, 0;
	selp.b32 	%r22, 0, 2146435072, %p12;
	setp.lt.s32 	%p13, %r2, 0;
	and.b32  	%r23, %r3, 2147483647;
	setp.ne.s32 	%p14, %r23, 1071644672;
	or.b32  	%r24, %r22, -2147483648;
	selp.b32 	%r25, %r24, %r22, %p14;
	selp.b32 	%r26, %r25, %r22, %p11;
	selp.b32 	%r27, %r26, %r22, %p13;
	mov.b32 	%r28, 0;
	mov.b64 	%fd70, {%r28, %r27};
$L__BB1_11:
	setp.eq.f64 	%p15, %fd3, 0d3FF0000000000000;
	selp.f64 	%fd61, 0d3FF0000000000000, %fd70, %p15;
	div.rn.f64 	%fd62, %fd5, %fd61;
	cvta.to.global.u64 	%rd32, %rd8;
	add.s64 	%rd34, %rd32, %rd14;
	ld.global.f64 	%fd63, [%rd34];
	fma.rn.f64 	%fd64, %fd4, %fd62, %fd63;
	st.global.f64 	[%rd34], %fd64;
	ld.global.f64 	%fd65, [%rd1];
	cvta.to.global.u64 	%rd35, %rd9;
	add.s64 	%rd36, %rd35, %rd14;
	ld.global.f64 	%fd66, [%rd36];
	fma.rn.f64 	%fd67, %fd62, %fd65, %fd66;
	st.global.f64 	[%rd36], %fd67;
$L__BB1_12:
	ret;

}
.func  (.param .b64 func_retval0) __internal_accurate_pow(
	.param .b64 __internal_accurate_pow_param_0
)
{
	.reg .pred 	%p<8>;
	.reg .b32 	%r<49>;
	.reg .b32 	%f<3>;
	.reg .b64 	%fd<109>;

	ld.param.f64 	%fd10, [__internal_accurate_pow_param_0];
	{
	.reg .b32 %temp; 
	mov.b64 	{%temp, %r46}, %fd10;
	}
	{
	.reg .b32 %temp; 
	mov.b64 	{%r45, %temp}, %fd10;
	}
	shr.u32 	%r47, %r46, 20;
	setp.gt.u32 	%p1, %r46, 1048575;
	@%p1 bra 	$L__BB2_2;
	mul.f64 	%fd11, %fd10, 0d4350000000000000;
	{
	.reg .b32 %temp; 
	mov.b64 	{%temp, %r46}, %fd11;
	}
	{
	.reg .b32 %temp; 
	mov.b64 	{%r45, %temp}, %fd11;
	}
	shr.u32 	%r16, %r46, 20;
	add.s32 	%r47, %r16, -54;
$L__BB2_2:
	add.s32 	%r48, %r47, -1023;
	and.b32  	%r17, %r46, -2146435073;
	or.b32  	%r18, %r17, 1072693248;
	mov.b64 	%fd107, {%r45, %r18};
	setp.lt.u32 	%p2, %r18, 1073127583;
	@%p2 bra 	$L__BB2_4;
	{
	.reg .b32 %temp; 
	mov.b64 	{%r19, %temp}, %fd107;
	}
	{
	.reg .b32 %temp; 
	mov.b64 	{%temp, %r20}, %fd107;
	}
	add.s32 	%r21, %r20, -1048576;
	mov.b64 	%fd107, {%r19, %r21};
	add.s32 	%r48, %r47, -1022;
$L__BB2_4:
	add.f64 	%fd12, %fd107, 0dBFF0000000000000;
	add.f64 	%fd13, %fd107, 0d3FF0000000000000;
	rcp.approx.ftz.f64 	%fd14, %fd13;
	neg.f64 	%fd15, %fd13;
	fma.rn.f64 	%fd16, %fd15, %fd14, 0d3FF0000000000000;
	fma.rn.f64 	%fd17, %fd16, %fd16, %fd16;
	fma.rn.f64 	%fd18, %fd17, %fd14, %fd14;
	mul.f64 	%fd19, %fd12, %fd18;
	fma.rn.f64 	%fd20, %fd12, %fd18, %fd19;
	mul.f64 	%fd21, %fd20, %fd20;
	fma.rn.f64 	%fd22, %fd21, 0d3EB0F5FF7D2CAFE2, 0d3ED0F5D241AD3B5A;
	fma.rn.f64 	%fd23, %fd22, %fd21, 0d3EF3B20A75488A3F;
	fma.rn.f64 	%fd24, %fd23, %fd21, 0d3F1745CDE4FAECD5;
	fma.rn.f64 	%fd25, %fd24, %fd21, 0d3F3C71C7258A578B;
	fma.rn.f64 	%fd26, %fd25, %fd21, 0d3F6249249242B910;
	fma.rn.f64 	%fd27, %fd26, %fd21, 0d3F89999999999DFB;
	sub.f64 	%fd28, %fd12, %fd20;
	add.f64 	%fd29, %fd28, %fd28;
	neg.f64 	%fd30, %fd20;
	fma.rn.f64 	%fd31, %fd30, %fd12, %fd29;
	mul.f64 	%fd32, %fd18, %fd31;
	fma.rn.f64 	%fd33, %fd21, %fd27, 0d3FB5555555555555;
	mov.f64 	%fd34, 0d3FB5555555555555;
	sub.f64 	%fd35, %fd34, %fd33;
	fma.rn.f64 	%fd36, %fd21, %fd27, %fd35;
	add.f64 	%fd37, %fd36, 0dBC46A4CB00B9E7B0;
	add.f64 	%fd38, %fd33, %fd37;
	sub.f64 	%fd39, %fd33, %fd38;
	add.f64 	%fd40, %fd37, %fd39;
	mul.rn.f64 	%fd41, %fd20, %fd20;
	neg.f64 	%fd42, %fd41;
	fma.rn.f64 	%fd43, %fd20, %fd20, %fd42;
	{
	.reg .b32 %temp; 
	mov.b64 	{%r22, %temp}, %fd32;
	}
	{
	.reg .b32 %temp; 
	mov.b64 	{%temp, %r23}, %fd32;
	}
	add.s32 	%r24, %r23, 1048576;
	mov.b64 	%fd44, {%r22, %r24};
	fma.rn.f64 	%fd45, %fd20, %fd44, %fd43;
	mul.rn.f64 	%fd46, %fd41, %fd20;
	neg.f64 	%fd47, %fd46;
	fma.rn.f64 	%fd48, %fd41, %fd20, %fd47;
	fma.rn.f64 	%fd49, %fd41, %fd32, %fd48;
	fma.rn.f64 	%fd50, %fd45, %fd20, %fd49;
	mul.rn.f64 	%fd51, %fd38, %fd46;
	neg.f64 	%fd52, %fd51;
	fma.rn.f64 	%fd53, %fd38, %fd46, %fd52;
	fma.rn.f64 	%fd54, %fd38, %fd50, %fd53;
	fma.rn.f64 	%fd55, %fd40, %fd46, %fd54;
	add.f64 	%fd56, %fd51, %fd55;
	sub.f64 	%fd57, %fd51, %fd56;
	add.f64 	%fd58, %fd55, %fd57;
	add.f64 	%fd59, %fd20, %fd56;
	sub.f64 	%fd60, %fd20, %fd59;
	add.f64 	%fd61, %fd56, %fd60;
	add.f64 	%fd62, %fd58, %fd61;
	add.f64 	%fd63, %fd32, %fd62;
	add.f64 	%fd64, %fd59, %fd63;
	sub.f64 	%fd65, %fd59, %fd64;
	add.f64 	%fd66, %fd63, %fd65;
	xor.b32  	%r25, %r48, -2147483648;
	mov.b32 	%r26, 1127219200;
	mov.b64 	%fd67, {%r25, %r26};
	mov.b32 	%r27, -2147483648;
	mov.b64 	%fd68, {%r27, %r26};
	sub.f64 	%fd69, %fd67, %fd68;
	fma.rn.f64 	%fd70, %fd69, 0d3FE62E42FEFA39EF, %fd64;
	fma.rn.f64 	%fd71, %fd69, 0dBFE62E42FEFA39EF, %fd70;
	sub.f64 	%fd72, %fd71, %fd64;
	sub.f64 	%fd73, %fd66, %fd72;
	fma.rn.f64 	%fd74, %fd69, 0d3C7ABC9E3B39803F, %fd73;
	add.f64 	%fd75, %fd70, %fd74;
	sub.f64 	%fd76, %fd70, %fd75;
	add.f64 	%fd77, %fd74, %fd76;
	mov.f64 	%fd78, 0d4002AAAAAAAAAAAB;
	{
	.reg .b32 %temp; 
	mov.b64 	{%temp, %r28}, %fd78;
	}
	{
	.reg .b32 %temp; 
	mov.b64 	{%r29, %temp}, %fd78;
	}
	shl.b32 	%r30, %r28, 1;
	setp.gt.u32 	%p3, %r30, -33554433;
	and.b32  	%r31, %r28, -15728641;
	selp.b32 	%r32, %r31, %r28, %p3;
	mov.b64 	%fd79, {%r29, %r32};
	mul.rn.f64 	%fd80, %fd75, %fd79;
	neg.f64 	%fd81, %fd80;
	fma.rn.f64 	%fd82, %fd75, %fd79, %fd81;
	fma.rn.f64 	%fd83, %fd77, %fd79, %fd82;
	add.f64 	%fd4, %fd80, %fd83;
	sub.f64 	%fd84, %fd80, %fd4;
	add.f64 	%fd5, %fd83, %fd84;
	fma.rn.f64 	%fd85, %fd4, 0d3FF71547652B82FE, 0d4338000000000000;
	{
	.reg .b32 %temp; 
	mov.b64 	{%r13, %temp}, %fd85;
	}
	mov.f64 	%fd86, 0dC338000000000000;
	add.rn.f64 	%fd87, %fd85, %fd86;
	fma.rn.f64 	%fd88, %fd87, 0dBFE62E42FEFA39EF, %fd4;
	fma.rn.f64 	%fd89, %fd87, 0dBC7ABC9E3B39803F, %fd88;
	fma.rn.f64 	%fd90, %fd89, 0d3E5ADE1569CE2BDF, 0d3E928AF3FCA213EA;
	fma.rn.f64 	%fd91, %fd90, %fd89, 0d3EC71DEE62401315;
	fma.rn.f64 	%fd92, %fd91, %fd89, 0d3EFA01997C89EB71;
	fma.rn.f64 	%fd93, %fd92, %fd89, 0d3F2A01A014761F65;
	fma.rn.f64 	%fd94, %fd93, %fd89, 0d3F56C16C1852B7AF;
	fma.rn.f64 	%fd95, %fd94, %fd89, 0d3F81111111122322;
	fma.rn.f64 	%fd96, %fd95, %fd89, 0d3FA55555555502A1;
	fma.rn.f64 	%fd97, %fd96, %fd89, 0d3FC5555555555511;
	fma.rn.f64 	%fd98, %fd97, %fd89, 0d3FE000000000000B;
	fma.rn.f64 	%fd99, %fd98, %fd89, 0d3FF0000000000000;
	fma.rn.f64 	%fd100, %fd99, %fd89, 0d3FF0000000000000;
	{
	.reg .b32 %temp; 
	mov.b64 	{%r14, %temp}, %fd100;
	}
	{
	.reg .b32 %temp; 
	mov.b64 	{%temp, %r15}, %fd100;
	}
	shl.b32 	%r33, %r13, 20;
	add.s32 	%r34, %r33, %r15;
	mov.b64 	%fd108, {%r14, %r34};
	{
	.reg .b32 %temp; 
	mov.b64 	{%temp, %r35}, %fd4;
	}
	mov.b32 	%f2, %r35;
	abs.f32 	%f1, %f2;
	setp.lt.f32 	%p4, %f1, 0f4086232B;
	@%p4 bra 	$L__BB2_7;
	setp.lt.f64 	%p5, %fd4, 0d0000000000000000;
	add.f64 	%fd101, %fd4, 0d7FF0000000000000;
	selp.f64 	%fd108, 0d0000000000000000, %fd101, %p5;
	setp.geu.f32 	%p6, %f1, 0f40874800;
	@%p6 bra 	$L__BB2_7;
	shr.u32 	%r36, %r13, 31;
	add.s32 	%r37, %r13, %r36;
	shr.s32 	%r38, %r37, 1;
	shl.b32 	%r39, %r38, 20;
	add.s32 	%r40, %r15, %r39;
	mov.b64 	%fd102, {%r14, %r40};
	sub.s32 	%r41, %r13, %r38;
	shl.b32 	%r42, %r41, 20;
	add.s32 	%r43, %r42, 1072693248;
	mov.b32 	%r44, 0;
	mov.b64 	%fd103, {%r44, %r43};
	mul.f64 	%fd108, %fd103, %fd102;
$L__BB2_7:
	abs.f64 	%fd104, %fd108;
	setp.eq.f64 	%p7, %fd104, 0d7FF0000000000000;
	fma.rn.f64 	%fd105, %fd108, %fd5, %fd108;
	selp.f64 	%fd106, %fd108, %fd105, %p7;
	st.param.f64 	[func_retval0], %fd106;
	ret;

}


// ===== COMPILED SASS (sm_100) =====

	.target	sm_100

	.elftype	@"ET_EXEC"


//--------------------- .note.nv.tkinfo           --------------------------
	.section	.note.nv.tkinfo,"",@"SHT_NOTE"
	.sectionflags	@"SHF_NOTE_NV_TKINFO"
	.tkinfo
        /*0018*/ 	.word	0x00000002
        /*0030*/ 	.string	""
        /*0030*/ 	.string	"ptxas"
        /*0030*/ 	.string	"Cuda compilation tools, release 13.0, V13.0.88"
        /*0030*/ 	.string	"Build cuda_13.0.r13.0/compiler.36424714_0"
        /*0030*/ 	.string	"-arch sm_100 -m 64 "



//--------------------- .note.nv.cuinfo           --------------------------
	.section	.note.nv.cuinfo,"",@"SHT_NOTE"
	.sectionflags	@"SHF_NOTE_NV_CUINFO"
        /*0018*/ 	.short	0x0002
        /*001a*/ 	.short	0x0064
        /*001c*/ 	.short	0x0082
	.zero		2


//--------------------- .nv.info                  --------------------------
	.section	.nv.info,"",@"SHT_CUDA_INFO"
	.align	4


	//----- nvinfo : EIATTR_REGCOUNT
	.align		4
        /*0000*/ 	.byte	0x04, 0x2f
        /*0002*/ 	.short	(.L_1 - .L_0)
	.align		4
.L_0:
        /*0004*/ 	.word	index@(_Z22_manning_friction_flatiddPdS_S_S_S_S_S_)
        /*0008*/ 	.word	0x0000001e


	//----- nvinfo : EIATTR_FRAME_SIZE
	.align		4
.L_1:
        /*000c*/ 	.byte	0x04, 0x11
        /*000e*/ 	.short	(.L_3 - .L_2)
	.align		4
.L_2:
        /*0010*/ 	.word	index@($_Z22_manning_friction_flatiddPdS_S_S_S_S_S_$__internal_accurate_pow)
        /*0014*/ 	.word	0x00000000


	//----- nvinfo : EIATTR_FRAME_SIZE
	.align		4
.L_3:
        /*0018*/ 	.byte	0x04, 0x11
        /*001a*/ 	.short	(.L_5 - .L_4)
	.align		4
.L_4:
        /*001c*/ 	.word	index@($__internal_3_$__cuda_sm20_dsqrt_rn_f64_mediumpath_v1)
        /*0020*/ 	.word	0x00000000


	//----- nvinfo : EIATTR_FRAME_SIZE
	.align		4
.L_5:
        /*0024*/ 	.byte	0x04, 0x11
        /*0026*/ 	.short	(.L_7 - .L_6)
	.align		4
.L_6:
        /*0028*/ 	.word	index@($__internal_2_$__cuda_sm20_div_rn_f64_full)
        /*002c*/ 	.word	0x00000000


	//----- nvinfo : EIATTR_FRAME_SIZE
	.align		4
.L_7:
        /*0030*/ 	.byte	0x04, 0x11
        /*0032*/ 	.short	(.L_9 - .L_8)
	.align		4
.L_8:
        /*0034*/ 	.word	index@(_Z22_manning_friction_flatiddPdS_S_S_S_S_S_)
        /*0038*/ 	.word	0x00000000


	//----- nvinfo : EIATTR_REGCOUNT
	.align		4
.L_9:
        /*003c*/ 	.byte	0x04, 0x2f
        /*003e*/ 	.short	(.L_11 - .L_10)
	.align		4
.L_10:
        /*0040*/ 	.word	index@(_Z24_manning_friction_slopediddPdS_S_S_S_S_S_S_)
        /*0044*/ 	.word	0x0000002c


	//----- nvinfo : EIATTR_FRAME_SIZE
	.align		4
.L_11:
        /*0048*/ 	.byte	0x04, 0x11
        /*004a*/ 	.short	(.L_13 - .L_12)
	.align		4
.L_12:
        /*004c*/ 	.word	index@($_Z24_manning_friction_slopediddPdS_S_S_S_S_S_S_$__internal_accurate_pow)
        /*0050*/ 	.word	0x00000000


	//----- nvinfo : EIATTR_FRAME_SIZE
	.align		4
.L_13:
        /*0054*/ 	.byte	0x04, 0x11
        /*0056*/ 	.short	(.L_15 - .L_14)
	.align		4
.L_14:
        /*0058*/ 	.word	index@($__internal_1_$__cuda_sm20_dsqrt_rn_f64_mediumpath_v1)
        /*005c*/ 	.word	0x00000000


	//----- nvinfo : EIATTR_FRAME_SIZE
	.align		4
.L_15:
        /*0060*/ 	.byte	0x04, 0x11
        /*0062*/ 	.short	(.L_17 - .L_16)
	.align		4
.L_16:
        /*0064*/ 	.word	index@($__internal_0_$__cuda_sm20_div_rn_f64_full)
        /*0068*/ 	.word	0x00000000


	//----- nvinfo : EIATTR_FRAME_SIZE
	.align		4
.L_17:
        /*006c*/ 	.byte	0x04, 0x11
        /*006e*/ 	.short	(.L_19 - .L_18)
	.align		4
.L_18:
        /*0070*/ 	.word	index@(_Z24_manning_friction_slopediddPdS_S_S_S_S_S_S_)
        /*0074*/ 	.word	0x00000000


	//----- nvinfo : EIATTR_MIN_STACK_SIZE
	.align		4
.L_19:
        /*0078*/ 	.byte	0x04, 0x12
        /*007a*/ 	.short	(.L_21 - .L_20)
	.align		4
.L_20:
        /*007c*/ 	.word	index@(_Z24_manning_friction_slopediddPdS_S_S_S_S_S_S_)
        /*0080*/ 	.word	0x00000000


	//----- nvinfo : EIATTR_MIN_STACK_SIZE
	.align		4
.L_21:
        /*0084*/ 	.byte	0x04, 0x12
        /*0086*/ 	.short	(.L_23 - .L_22)
	.align		4
.L_22:
        /*0088*/ 	.word	index@(_Z22_manning_friction_flatiddPdS_S_S_S_S_S_)
        /*008c*/ 	.word	0x00000000
.L_23:


//--------------------- .nv.compat                --------------------------
	.section	.nv.compat,"",@"SHT_CUDA_COMPAT_INFO"
	.align	4
        /*0000*/ 	.byte	0x02, 0x09, 0x00, 0x00, 0x02, 0x02, 0x01, 0x00, 0x02, 0x05, 0x05, 0x00, 0x03, 0x07, 0x01, 0x01
        /*0010*/ 	.byte	0x02, 0x03, 0x00, 0x00, 0x02, 0x06, 0x01, 0x00, 0x04, 0x0b, 0x08, 0x00, 0x01, 0x00, 0x00, 0x00
        /*0020*/ 	.byte	0x00, 0x00, 0x00, 0x00


//--------------------- .nv.info._Z24_manning_friction_slopediddPdS_S_S_S_S_S_S_ --------------------------
	.section	.nv.info._Z24_manning_friction_slopediddPdS_S_S_S_S_S_S_,"",@"SHT_CUDA_INFO"
	.sectionflags	@""
	.align	4


	//----- nvinfo : EIATTR_CUDA_API_VERSION
	.align		4
        /*0000*/ 	.byte	0x04, 0x37
        /*0002*/ 	.short	(.L_25 - .L_24)
.L_24:
        /*0004*/ 	.word	0x00000082


	//----- nvinfo : EIATTR_KPARAM_INFO
	.align		4
.L_25:
        /*0008*/ 	.byte	0x04, 0x17
        /*000a*/ 	.short	(.L_27 - .L_26)
.L_26:
        /*000c*/ 	.word	0x00000000
        /*0010*/ 	.short	0x000a
        /*0012*/ 	.short	0x0050
        /*0014*/ 	.byte	0x00, 0xf5, 0x21, 0x00


	//----- nvinfo : EIATTR_KPARAM_INFO
	.align		4
.L_27:
        /*0018*/ 	.byte	0x04, 0x17
        /*001a*/ 	.short	(.L_29 - .L_28)
.L_28:
        /*001c*/ 	.word	0x00000000
        /*0020*/ 	.short	0x0009
        /*0022*/ 	.short	0x0048
        /*0024*/ 	.byte	0x00, 0xf5, 0x21, 0x00


	//----- nvinfo : EIATTR_KPARAM_INFO
	.align		4
.L_29:
        /*0028*/ 	.byte	0x04, 0x17
        /*002a*/ 	.short	(.L_31 - .L_30)
.L_30:
        /*002c*/ 	.word	0x00000000
        /*0030*/ 	.short	0x0008
        /*0032*/ 	.short	0x0040
        /*0034*/ 	.byte	0x00, 0xf5, 0x21, 0x00


	//----- nvinfo : EIATTR_KPARAM_INFO
	.align		4
.L_31:
        /*0038*/ 	.byte	0x04, 0x17
        /*003a*/ 	.short	(.L_33 - .L_32)
.L_32:
        /*003c*/ 	.word	0x00000000
        /*0040*/ 	.short	0x0007
        /*0042*/ 	.short	0x0038
        /*0044*/ 	.byte	0x00, 0xf5, 0x21, 0x00


	//----- nvinfo : EIATTR_KPARAM_INFO
	.align		4
.L_33:
        /*0048*/ 	.byte	0x04, 0x17
        /*004a*/ 	.short	(.L_35 - .L_34)
.L_34:
        /*004c*/ 	.word	0x00000000
        /*0050*/ 	.short	0x0006
        /*0052*/ 	.short	0x0030
        /*0054*/ 	.byte	0x00, 0xf5, 0x21, 0x00


	//----- nvinfo : EIATTR_KPARAM_INFO
	.align		4
.L_35:
        /*0058*/ 	.byte	0x04, 0x17
        /*005a*/ 	.short	(.L_37 - .L_36)
.L_36:
        /*005c*/ 	.word	0x00000000
        /*0060*/ 	.short	0x0005
        /*0062*/ 	.short	0x0028
        /*0064*/ 	.byte	0x00, 0xf5, 0x21, 0x00


	//----- nvinfo : EIATTR_KPARAM_INFO
	.align		4
.L_37:
        /*0068*/ 	.byte	0x04, 0x17
        /*006a*/ 	.short	(.L_39 - .L_38)
.L_38:
        /*006c*/ 	.word	0x00000000
        /*0070*/ 	.short	0x0004
        /*0072*/ 	.short	0x0020
        /*0074*/ 	.byte	0x00, 0xf5, 0x21, 0x00


	//----- nvinfo : EIATTR_KPARAM_INFO
	.align		4
.L_39:
        /*0078*/ 	.byte	0x04, 0x17
        /*007a*/ 	.short	(.L_41 - .L_40)
.L_40:
        /*007c*/ 	.word	0x00000000
        /*0080*/ 	.short	0x0003
        /*0082*/ 	.short	0x0018
        /*0084*/ 	.byte	0x00, 0xf5, 0x21, 0x00


	//----- nvinfo : EIATTR_KPARAM_INFO
	.align		4
.L_41:
        /*0088*/ 	.byte	0x04, 0x17
        /*008a*/ 	.short	(.L_43 - .L_42)
.L_42:
        /*008c*/ 	.word	0x00000000
        /*0090*/ 	.short	0x0002
        /*0092*/ 	.short	0x0010
        /*0094*/ 	.byte	0x00, 0xf0, 0x21, 0x00


	//----- nvinfo : EIATTR_KPARAM_INFO
	.align		4
.L_43:
        /*0098*/ 	.byte	0x04, 0x17
        /*009a*/ 	.short	(.L_45 - .L_44)
.L_44:
        /*009c*/ 	.word	0x00000000
        /*00a0*/ 	.short	0x0001
        /*00a2*/ 	.short	0x0008
        /*00a4*/ 	.byte	0x00, 0xf0, 0x21, 0x00


	//----- nvinfo : EIATTR_KPARAM_INFO
	.align		4
.L_45:
        /*00a8*/ 	.byte	0x04, 0x17
        /*00aa*/ 	.short	(.L_47 - .L_46)
.L_46:
        /*00ac*/ 	.word	0x00000000
        /*00b0*/ 	.short	0x0000
        /*00b2*/ 	.short	0x0000
        /*00b4*/ 	.byte	0x00, 0xf0, 0x11, 0x00


	//----- nvinfo : EIATTR_SPARSE_MMA_MASK
	.align		4
.L_47:
        /*00b8*/ 	.byte	0x03, 0x50
        /*00ba*/ 	.short	0x0000


	//----- nvinfo : EIATTR_MAXREG_COUNT
	.align		4
        /*00bc*/ 	.byte	0x03, 0x1b
        /*00be*/ 	.short	0x00ff


	//----- nvinfo : EIATTR_MERCURY_ISA_VERSION
	.align		4
        /*00c0*/ 	.byte	0x03, 0x5f
        /*00c2*/ 	.short	0x0101


	//----- nvinfo : EIATTR_VRC_CTA_INIT_COUNT
	.align		4
        /*00c4*/ 	.byte	0x02, 0x4a
	.zero		1
	.zero		1


	//----- nvinfo : EIATTR_EXIT_INSTR_OFFSETS
	.align		4
        /*00c8*/ 	.byte	0x04, 0x1c
        /*00ca*/ 	.short	(.L_49 - .L_48)


	//   ....[0]....
.L_48:
        /*00cc*/ 	.word	0x000000d0


	//   ....[1]....
        /*00d0*/ 	.word	0x00000140


	//   ....[2]....
        /*00d4*/ 	.word	0x00000810


	//   ....[3]....
        /*00d8*/ 	.word	0x00000fe0


	//----- nvinfo : EIATTR_CRS_STACK_SIZE
	.align		4
.L_49:
        /*00dc*/ 	.byte	0x04, 0x1e
        /*00de*/ 	.short	(.L_51 - .L_50)
.L_50:
        /*00e0*/ 	.word	0x00000000


	//----- nvinfo : EIATTR_CBANK_PARAM_SIZE
	.align		4
.L_51:
        /*00e4*/ 	.byte	0x03, 0x19
        /*00e6*/ 	.short	0x0058


	//----- nvinfo : EIATTR_PARAM_CBANK
	.align		4
        /*00e8*/ 	.byte	0x04, 0x0a
        /*00ea*/ 	.short	(.L_53 - .L_52)
	.align		4
.L_52:
        /*00ec*/ 	.word	index@(.nv.constant0._Z24_manning_friction_slopediddPdS_S_S_S_S_S_S_)
        /*00f0*/ 	.short	0x0380
        /*00f2*/ 	.short	0x0058


	//----- nvinfo : EIATTR_SW_WAR
	.align		4
.L_53:
        /*00f4*/ 	.byte	0x04, 0x36
        /*00f6*/ 	.short	(.L_55 - .L_54)
.L_54:
        /*00f8*/ 	.word	0x00000008
.L_55:


//--------------------- .nv.info._Z22_manning_friction_flatiddPdS_S_S_S_S_S_ --------------------------
	.section	.nv.info._Z22_manning_friction_flatiddPdS_S_S_S_S_S_,"",@"SHT_CUDA_INFO"
	.sectionflags	@""
	.align	4


	//----- nvinfo : EIATTR_CUDA_API_VERSION
	.align		4
        /*0000*/ 	.byte	0x04, 0x37
        /*0002*/ 	.short	(.L_57 - .L_56)
.L_56:
        /*0004*/ 	.word	0x00000082


	//----- nvinfo : EIATTR_KPARAM_INFO
	.align		4
.L_57:
        /*0008*/ 	.byte	0x04, 0x17
        /*000a*/ 	.short	(.L_59 - .L_58)
.L_58:
        /*000c*/ 	.word	0x00000000
        /*0010*/ 	.short	0x0009
        /*0012*/ 	.short	0x0048
        /*0014*/ 	.byte	0x00, 0xf5, 0x21, 0x00


	//----- nvinfo : EIATTR_KPARAM_INFO
	.align		4
.L_59:
        /*0018*/ 	.byte	0x04, 0x17
        /*001a*/ 	.short	(.L_61 - .L_60)
.L_60:
        /*001c*/ 	.word	0x00000000
        /*0020*/ 	.short	0x0008
        /*0022*/ 	.short	0x0040
        /*0024*/ 	.byte	0x00, 0xf5, 0x21, 0x00


	//----- nvinfo : EIATTR_KPARAM_INFO
	.align		4
.L_61:
        /*0028*/ 	.byte	0x04, 0x17
        /*002a*/ 	.short	(.L_63 - .L_62)
.L_62:
        /*002c*/ 	.word	0x00000000
        /*0030*/ 	.short	0x0007
        /*0032*/ 	.short	0x0038
        /*0034*/ 	.byte	0x00, 0xf5, 0x21, 0x00


	//----- nvinfo : EIATTR_KPARAM_INFO
	.align		4
.L_63:
        /*0038*/ 	.byte	0x04, 0x17
        /*003a*/ 	.short	(.L_65 - .L_64)
.L_64:
        /*003c*/ 	.word	0x00000000
        /*0040*/ 	.short	0x0006
        /*0042*/ 	.short	0x0030
        /*0044*/ 	.byte	0x00, 0xf5, 0x21, 0x00


	//----- nvinfo : EIATTR_KPARAM_INFO
	.align		4
.L_65:
        /*0048*/ 	.byte	0x04, 0x17
        /*004a*/ 	.short	(.L_67 - .L_66)
.L_66:
        /*004c*/ 	.word	0x00000000
        /*0050*/ 	.short	0x0005
        /*0052*/ 	.short	0x0028
        /*0054*/ 	.byte	0x00, 0xf5, 0x21, 0x00


	//----- nvinfo : EIATTR_KPARAM_INFO
	.align		4
.L_67:
        /*0058*/ 	.byte	0x04, 0x17
        /*005a*/ 	.short	(.L_69 - .L_68)
.L_68:
        /*005c*/ 	.word	0x00000000
        /*0060*/ 	.short	0x0004
        /*0062*/ 	.short	0x0020
        /*0064*/ 	.byte	0x00, 0xf5, 0x21, 0x00


	//----- nvinfo : EIATTR_KPARAM_INFO
	.align		4
.L_69:
        /*0068*/ 	.byte	0x04, 0x17
        /*006a*/ 	.short	(.L_71 - .L_70)
.L_70:
        /*006c*/ 	.word	0x00000000
        /*0070*/ 	.short	0x0003
        /*0072*/ 	.short	0x0018
        /*0074*/ 	.byte	0x00, 0xf5, 0x21, 0x00


	//----- nvinfo : EIATTR_KPARAM_INFO
	.align		4
.L_71:
        /*0078*/ 	.byte	0x04, 0x17
        /*007a*/ 	.short	(.L_73 - .L_72)
.L_72:
        /*007c*/ 	.word	0x00000000
        /*0080*/ 	.short	0x0002
        /*0082*/ 	.short	0x0010
        /*0084*/ 	.byte	0x00, 0xf0, 0x21, 0x00


	//----- nvinfo : EIATTR_KPARAM_INFO
	.align		4
.L_73:
        /*0088*/ 	.byte	0x04, 0x17
        /*008a*/ 	.short	(.L_75 - .L_74)
.L_74:
        /*008c*/ 	.word	0x00000000
        /*0090*/ 	.short	0x0001
        /*0092*/ 	.short	0x0008
        /*0094*/ 	.byte	0x00, 0xf0, 0x21, 0x00


	//----- nvinfo : EIATTR_KPARAM_INFO
	.align		4
.L_75:
        /*0098*/ 	.byte	0x04, 0x17
        /*009a*/ 	.short	(.L_77 - .L_76)
.L_76:
        /*009c*/ 	.word	0x00000000
        /*00a0*/ 	.short	0x0000
        /*00a2*/ 	.short	0x0000
        /*00a4*/ 	.byte	0x00, 0xf0, 0x11, 0x00


	//----- nvinfo : EIATTR_SPARSE_MMA_MASK
	.align		4
.L_77:
        /*00a8*/ 	.byte	0x03, 0x50
        /*00aa*/ 	.short	0x0000


	//----- nvinfo : EIATTR_MAXREG_COUNT
	.align		4
        /*00ac*/ 	.byte	0x03, 0x1b
        /*00ae*/ 	.short	0x00ff


	//----- nvinfo : EIATTR_MERCURY_ISA_VERSION
	.align		4
        /*00b0*/ 	.byte	0x03, 0x5f
        /*00b2*/ 	.short	0x0101


	//----- nvinfo : EIATTR_VRC_CTA_INIT_COUNT
	.align		4
        /*00b4*/ 	.byte	0x02, 0x4a
	.zero		1
	.zero		1


	//----- nvinfo : EIATTR_EXIT_INSTR_OFFSETS
	.align		4
        /*00b8*/ 	.byte	0x04, 0x1c
        /*00ba*/ 	.short	(.L_79 - .L_78)


	//   ....[0]....
.L_78:
        /*00bc*/ 	.word	0x000000d0


	//   ....[1]....
        /*00c0*/ 	.word	0x00000140


	//   ....[2]....
        /*00c4*/ 	.word	0x000003e0


	//   ....[3]....
        /*00c8*/ 	.word	0x000009e0


	//----- nvinfo : EIATTR_CRS_STACK_SIZE
	.align		4
.L_79:
        /*00cc*/ 	.byte	0x04, 0x1e
        /*00ce*/ 	.short	(.L_81 - .L_80)
.L_80:
        /*00d0*/ 	.word	0x00000000


	//----- nvinfo : EIATTR_CBANK_PARAM_SIZE
	.align		4
.L_81:
        /*00d4*/ 	.byte	0x03, 0x19
        /*00d6*/ 	.short	0x0050


	//----- nvinfo : EIATTR_PARAM_CBANK
	.align		4
        /*00d8*/ 	.byte	0x04, 0x0a
        /*00da*/ 	.short	(.L_83 - .L_82)
	.align		4
.L_82:
        /*00dc*/ 	.word	index@(.nv.constant0._Z22_manning_friction_flatiddPdS_S_S_S_S_S_)
        /*00e0*/ 	.short	0x0380
        /*00e2*/ 	.short	0x0050


	//----- nvinfo : EIATTR_SW_WAR
	.align		4
.L_83:
        /*00e4*/ 	.byte	0x04, 0x36
        /*00e6*/ 	.short	(.L_85 - .L_84)
.L_84:
        /*00e8*/ 	.word	0x00000008
.L_85:


//--------------------- .nv.callgraph             --------------------------
	.section	.nv.callgraph,"",@"SHT_CUDA_CALLGRAPH"
	.align	4
	.sectionentsize	8
	.align		4
        /*0000*/ 	.word	0x00000000
	.align		4
        /*0004*/ 	.word	0xffffffff
	.align		4
        /*0008*/ 	.word	0x00000000
	.align		4
        /*000c*/ 	.word	0xfffffffe
	.align		4
        /*0010*/ 	.word	0x00000000
	.align		4
        /*0014*/ 	.word	0xfffffffd
	.align		4
        /*0018*/ 	.word	0x00000000
	.align		4
        /*001c*/ 	.word	0xfffffffc


//--------------------- .text._Z24_manning_friction_slopediddPdS_S_S_S_S_S_S_ --------------------------
	.section	.text._Z24_manning_friction_slopediddPdS_S_S_S_S_S_S_,"ax",@progbits
	.align	128
        .global         _Z24_manning_friction_slopediddPdS_S_S_S_S_S_S_
        .type           _Z24_manning_friction_slopediddPdS_S_S_S_S_S_S_,@function
        .size           _Z24_manning_friction_slopediddPdS_S_S_S_S_S_S_,(.L_x_52 - _Z24_manning_friction_slopediddPdS_S_S_S_S_S_S_)
        .other          _Z24_manning_friction_slopediddPdS_S_S_S_S_S_S_,@"STO_CUDA_ENTRY STV_DEFAULT"
_Z24_manning_friction_slopediddPdS_S_S_S_S_S_S_:
.text._Z24_manning_friction_slopediddPdS_S_S_S_S_S_S_:
[----:B------:R-:W-:Y:S01]  /*0000*/  LDC R1, c[0x0][0x37c] ;  /* 0x0000df00ff017b82 */ /* 0x000fe20000000800 */
[----:B------:R-:W0:Y:S07]  /*0010*/  S2R R4, SR_TID.Y ;  /* 0x0000000000047919 */ /* 0x000e2e0000002200 */
[----:B------:R-:W-:Y:S01]  /*0020*/  S2UR UR4, SR_CTAID.X ;  /* 0x00000000000479c3 */ /* 0x000fe20000002500 */
[----:B------:R-:W1:Y:S01]  /*0030*/  LDCU UR7, c[0x0][0x360] ;  /* 0x00006c00ff0777ac */ /* 0x000e620008000800 */
[----:B------:R-:W1:Y:S01]  /*0040*/  S2R R3, SR_TID.X ;  /* 0x0000000000037919 */ /* 0x000e620000002100 */
[----:B------:R-:W2:Y:S05]  /*0050*/  LDCU UR6, c[0x0][0x370] ;  /* 0x00006e00ff0677ac */ /* 0x000eaa0008000800 */
[----:B------:R-:W2:Y:S08]  /*0060*/  S2UR UR5, SR_CTAID.Y ;  /* 0x00000000000579c3 */ /* 0x000eb00000002600 */
[----:B------:R-:W0:Y:S08]  /*0070*/  LDC R7, c[0x0][0x364] ;  /* 0x0000d900ff077b82 */ /* 0x000e300000000800 */
[----:B------:R-:W3:Y:S01]  /*0080*/  LDC R5, c[0x0][0x380] ;  /* 0x0000e000ff057b82 */ /* 0x000ee20000000800 */
[----:B--2---:R-:W-:-:S06]  /*0090*/  UIMAD UR4, UR5, UR6, UR4 ;  /* 0x00000006050472a4 */ /* 0x004fcc000f8e0204 */
[----:B0-----:R-:W-:-:S04]  /*00a0*/  IMAD R4, R7, UR4, R4 ;  /* 0x0000000407047c24 */ /* 0x001fc8000f8e0204 */
[----:B-1----:R-:W-:-:S05]  /*00b0*/  IMAD R4, R4, UR7, R3 ;  /* 0x0000000704047c24 */ /* 0x002fca000f8e0203 */
[----:B---3--:R-:W-:-:S13]  /*00c0*/  ISETP.GE.AND P0, PT, R4, R5, PT ;  /* 0x000000050400720c */ /* 0x008fda0003f06270 */
[----:B------:R-:W-:Y:S05]  /*00d0*/  @P0 EXIT ;  /* 0x000000000000094d */ /* 0x000fea0003800000 */
[----:B------:R-:W0:Y:S01]  /*00e0*/  LDC.64 R28, c[0x0][0x3c0] ;  /* 0x0000f000ff1c7b82 */ /* 0x000e220000000a00 */
[----:B------:R-:W1:Y:S01]  /*00f0*/  LDCU.64 UR4, c[0x0][0x358] ;  /* 0x00006b00ff0477ac */ /* 0x000e620008000a00 */
[----:B------:R-:W2:Y:S01]  /*0100*/  LDCU.64 UR6, c[0x0][0x390] ;  /* 0x00007200ff0677ac */ /* 0x000ea20008000a00 */
[----:B0-----:R-:W-:-:S06]  /*0110*/  IMAD.WIDE R28, R4, 0x8, R28 ;  /* 0x00000008041c7825 */ /* 0x001fcc00078e021c */
[----:B-1----:R-:W2:Y:S02]  /*0120*/  LDG.E.64 R28, desc[UR4][R28.64] ;  /* 0x000000041c1c7981 */ /* 0x002ea4000c1e1b00 */
[----:B--2---:R-:W-:-:S14]  /*0130*/  DSETP.GT.AND P0, PT, R28, UR6, PT ;  /* 0x000000061c007e2a */ /* 0x004fdc000bf04000 */
[----:B------:R-:W-:Y:S05]  /*0140*/  @!P0 EXIT ;  /* 0x000000000000894d */ /* 0x000fea0003800000 */
[----:B------:R-:W0:Y:S08]  /*0150*/  LDC.64 R18, c[0x0][0x398] ;  /* 0x0000e600ff127b82 */ /* 0x000e300000000a00 */
[----:B------:R-:W1:Y:S01]  /*0160*/  LDC.64 R26, c[0x0][0x3a8] ;  /* 0x0000ea00ff1a7b82 */ /* 0x000e620000000a00 */
[----:B0-----:R-:W-:-:S04]  /*0170*/  IMAD.WIDE R18, R4, 0x8, R18 ;  /* 0x0000000804127825 */ /* 0x001fc800078e0212 */
[C---:B------:R-:W-:Y:S02]  /*0180*/  IMAD.WIDE R2, R5.reuse, 0x8, R18 ;  /* 0x0000000805027825 */ /* 0x040fe400078e0212 */
[----:B------:R-:W2:Y:S02]  /*0190*/  LDG.E.64 R18, desc[UR4][R18.64] ;  /* 0x0000000412127981 */ /* 0x000ea4000c1e1b00 */
[C---:B------:R-:W-:Y:S02]  /*01a0*/  IMAD.WIDE R8, R5.reuse, 0x8, R2 ;  /* 0x0000000805087825 */ /* 0x040fe400078e0202 */
[----:B------:R-:W3:Y:S02]  /*01b0*/  LDG.E.64 R2, desc[UR4][R2.64] ;  /* 0x0000000402027981 */ /* 0x000ee4000c1e1b00 */
[C---:B------:R-:W-:Y:S02]  /*01c0*/  IMAD.WIDE R6, R5.reuse, 0x8, R8 ;  /* 0x0000000805067825 */ /* 0x040fe400078e0208 */
[----:B------:R-:W4:Y:S02]  /*01d0*/  LDG.E.64 R8, desc[UR4][R8.64] ;  /* 0x0000000408087981 */ /* 0x000f24000c1e1b00 */
[----:B------:R-:W-:-:S02]  /*01e0*/  IMAD.WIDE R12, R5, 0x8, R6 ;  /* 0x00000008050c7825 */ /* 0x000fc400078e0206 */
[----:B------:R-:W3:Y:S04]  /*01f0*/  LDG.E.64 R6, desc[UR4][R6.64] ;  /* 0x0000000406067981 */ /* 0x000ee8000c1e1b00 */
[----:B------:R-:W2:Y:S01]  /*0200*/  LDG.E.64 R20, desc[UR4][R12.64] ;  /* 0x000000040c147981 */ /* 0x000ea2000c1e1b00 */
[----:B------:R-:W-:-:S06]  /*0210*/  IMAD.WIDE R10, R5, 0x8, R12 ;  /* 0x00000008050a7825 */ /* 0x000fcc00078e020c */
[----:B------:R-:W5:Y:S01]  /*0220*/  LDG.E.64 R10, desc[UR4][R10.64] ;  /* 0x000000040a0a7981 */ /* 0x000f62000c1e1b00 */
[----:B-1----:R-:W-:-:S04]  /*0230*/  IMAD.WIDE R26, R4, 0x8, R26 ;  /* 0x00000008041a7825 */ /* 0x002fc800078e021a */
[C---:B------:R-:W-:Y:S02]  /*0240*/  IMAD.WIDE R22, R5.reuse, 0x8, R26 ;  /* 0x0000000805167825 */ /* 0x040fe400078e021a */
[----:B------:R-:W5:Y:S02]  /*0250*/  LDG.E.64 R26, desc[UR4][R26.64] ;  /* 0x000000041a1a7981 */ /* 0x000f64000c1e1b00 */
[----:B------:R-:W-:Y:S02]  /*0260*/  IMAD.WIDE R24, R5, 0x8, R22 ;  /* 0x0000000805187825 */ /* 0x000fe400078e0216 */
[----:B------:R-:W5:Y:S04]  /*0270*/  LDG.E.64 R22, desc[UR4][R22.64] ;  /* 0x0000000416167981 */ /* 0x000f68000c1e1b00 */
[----:B------:R-:W5:Y:S01]  /*0280*/  LDG.E.64 R24, desc[UR4][R24.64] ;  /* 0x0000000418187981 */ /* 0x000f62000c1e1b00 */
[----:B------:R-:W-:Y:S01]  /*0290*/  BSSY.RECONVERGENT B0, `(.L_x_0) ;  /* 0x000001f000007945 */ /* 0x000fe20003800200 */
[----:B---3--:R-:W-:-:S02]  /*02a0*/  DADD R6, -R2, R6 ;  /* 0x0000000002067229 */ /* 0x008fc40000000106 */
[C---:B--2---:R-:W-:Y:S02]  /*02b0*/  DADD R20, -R18.reuse, R20 ;  /* 0x0000000012147229 */ /* 0x044fe40000000114 */
[----:B----4-:R-:W-:Y:S02]  /*02c0*/  DADD R18, -R18, R8 ;  /* 0x0000000012127229 */ /* 0x010fe40000000108 */
[----:B-----5:R-:W-:-:S04]  /*02d0*/  DADD R2, -R2, R10 ;  /* 0x0000000002027229 */ /* 0x020fc8000000010a */
[----:B------:R-:W-:-:S08]  /*02e0*/  DMUL R16, R6, R20 ;  /* 0x0000001406107228 */ /* 0x000fd00000000000 */
[----:B------:R-:W-:-:S06]  /*02f0*/  DFMA R16, R2, R18, -R16 ;  /* 0x000000120210722b */ /* 0x000fcc0000000810 */
[----:B------:R-:W0:Y:S01]  /*0300*/  MUFU.RCP64H R9, R17 ;  /* 0x0000001100097308 */ /* 0x000e220000001800 */
[----:B------:R-:W-:-:S06]  /*0310*/  IMAD.MOV.U32 R8, RZ, RZ, 0x1 ;  /* 0x00000001ff087424 */ /* 0x000fcc00078e00ff */
[----:B0-----:R-:W-:-:S08]  /*0320*/  DFMA R10, -R16, R8, 1 ;  /* 0x3ff00000100a742b */ /* 0x001fd00000000108 */
[----:B------:R-:W-:Y:S02]  /*0330*/  DFMA R10, R10, R10, R10 ;  /* 0x0000000a0a0a722b */ /* 0x000fe4000000000a */
[----:B------:R-:W-:-:S06]  /*0340*/  DADD R14, -R26, R24 ;  /* 0x000000001a0e7229 */ /* 0x000fcc0000000118 */
[----:B------:R-:W-:Y:S02]  /*0350*/  DFMA R8, R8, R10, R8 ;  /* 0x0000000a0808722b */ /* 0x000fe40000000008 */
[----:B------:R-:W-:Y:S02]  /*0360*/  DMUL R10, R6, R14 ;  /* 0x0000000e060a7228 */ /* 0x000fe40000000000 */
[----:B------:R-:W-:-:S04]  /*0370*/  DADD R12, -R26, R22 ;  /* 0x000000001a0c7229 */ /* 0x000fc80000000116 */
[----:B------:R-:W-:-:S04]  /*0380*/  DFMA R6, -R16, R8, 1 ;  /* 0x3ff000001006742b */ /* 0x000fc80000000108 */
[----:B------:R-:W-:-:S04]  /*0390*/  DFMA R10, R2, R12, -R10 ;  /* 0x0000000c020a722b */ /* 0x000fc8000000080a */
[----:B------:R-:W-:-:S08]  /*03a0*/  DFMA R6, R8, R6, R8 ;  /* 0x000000060806722b */ /* 0x000fd00000000008 */
[----:B------:R-:W-:-:S08]  /*03b0*/  DMUL R2, R10, R6 ;  /* 0x000000060a027228 */ /* 0x000fd00000000000 */
[----:B------:R-:W-:-:S08]  /*03c0*/  DFMA R8, -R16, R2, R10 ;  /* 0x000000021008722b */ /* 0x000fd0000000010a */
[----:B------:R-:W-:Y:S01]  /*03d0*/  DFMA R2, R6, R8, R2 ;  /* 0x000000080602722b */ /* 0x000fe20000000002 */
[----:B------:R-:W-:-:S09]  /*03e0*/  FSETP.GEU.AND P1, PT, |R11|, 6.5827683646048100446e-37, PT ;  /* 0x036000000b00780b */ /* 0x000fd20003f2e200 */
[----:B------:R-:W-:-:S05]  /*03f0*/  FFMA R0, RZ, R17, R3 ;  /* 0x00000011ff007223 */ /* 0x000fca0000000003 */
[----:B------:R-:W-:-:S13]  /*0400*/  FSETP.GT.AND P0, PT, |R0|, 1.469367938527859385e-39, PT ;  /* 0x001000000000780b */ /* 0x000fda0003f04200 */
[----:B------:R-:W-:Y:S05]  /*0410*/  @P0 BRA P1, `(.L_x_1) ;  /* 0x0000000000180947 */ /* 0x000fea0000800000 */
[----:B------:R-:W-:Y:S01]  /*0420*/  IMAD.MOV.U32 R6, RZ, RZ, R16 ;  /* 0x000000ffff067224 */ /* 0x000fe200078e0010 */
[----:B------:R-:W-:Y:S01]  /*0430*/  MOV R0, 0x460 ;  /* 0x0000046000007802 */ /* 0x000fe20000000f00 */
[----:B------:R-:W-:-:S07]  /*0440*/  IMAD.MOV.U32 R7, RZ, RZ, R17 ;  /* 0x000000ffff077224 */ /* 0x000fce00078e0011 */
[----:B------:R-:W-:Y:S05]  /*0450*/  CALL.REL.NOINC `($__internal_0_$__cuda_sm20_div_rn_f64_full) ;  /* 0x0000000800e47944 */ /* 0x000fea0003c00000 */
[----:B------:R-:W-:Y:S02]  /*0460*/  IMAD.MOV.U32 R2, RZ, RZ, R8 ;  /* 0x000000ffff027224 */ /* 0x000fe400078e0008 */
[----:B------:R-:W-:-:S07]  /*0470*/  IMAD.MOV.U32 R3, RZ, RZ, R9 ;  /* 0x000000ffff037224 */ /* 0x000fce00078e0009 */
.L_x_1:
[----:B------:R-:W-:Y:S05]  /*0480*/  BSYNC.RECONVERGENT B0 ;  /* 0x0000000000007941 */ /* 0x000fea0003800200 */
.L_x_0:
[----:B------:R-:W0:Y:S01]  /*0490*/  MUFU.RCP64H R7, R17 ;  /* 0x0000001100077308 */ /* 0x000e220000001800 */
[----:B------:R-:W-:Y:S01]  /*04a0*/  MOV R6, 0x1 ;  /* 0x0000000100067802 */ /* 0x000fe20000000f00 */
[----:B------:R-:W-:Y:S01]  /*04b0*/  DMUL R12, R20, R12 ;  /* 0x0000000c140c7228 */ /* 0x000fe20000000000 */
[----:B------:R-:W-:Y:S07]  /*04c0*/  BSSY.RECONVERGENT B0, `(.L_x_2) ;  /* 0x0000014000007945 */ /* 0x000fee0003800200 */
[----:B------:R-:W-:-:S02]  /*04d0*/  DFMA R10, R18, R14, -R12 ;  /* 0x0000000e120a722b */ /* 0x000fc4000000080c */
[----:B0-----:R-:W-:-:S08]  /*04e0*/  DFMA R8, -R16, R6, 1 ;  /* 0x3ff000001008742b */ /* 0x001fd00000000106 */
[----:B------:R-:W-:Y:S01]  /*04f0*/  FSETP.GEU.AND P1, PT, |R11|, 6.5827683646048100446e-37, PT ;  /* 0x036000000b00780b */ /* 0x000fe20003f2e200 */
[----:B------:R-:W-:-:S08]  /*0500*/  DFMA R8, R8, R8, R8 ;  /* 0x000000080808722b */ /* 0x000fd00000000008 */
[----:B------:R-:W-:-:S08]  /*0510*/  DFMA R8, R6, R8, R6 ;  /* 0x000000080608722b */ /* 0x000fd00000000006 */
[----:B------:R-:W-:-:S08]  /*0520*/  DFMA R6, -R16, R8, 1 ;  /* 0x3ff000001006742b */ /* 0x000fd00000000108 */
[----:B------:R-:W-:-:S08]  /*0530*/  DFMA R12, R8, R6, R8 ;  /* 0x00000006080c722b */ /* 0x000fd00000000008 */
[----:B------:R-:W-:-:S08]  /*0540*/  DMUL R6, R12, R10 ;  /* 0x0000000a0c067228 */ /* 0x000fd00000000000 */
[----:B------:R-:W-:-:S08]  /*0550*/  DFMA R8, -R16, R6, R10 ;  /* 0x000000061008722b */ /* 0x000fd0000000010a */
[----:B------:R-:W-:-:S10]  /*0560*/  DFMA R6, R12, R8, R6 ;  /* 0x000000080c06722b */ /* 0x000fd40000000006 */
        /* <DEDUP_REMOVED lines=9> */
.L_x_3:
[----:B------:R-:W-:Y:S05]  /*0600*/  BSYNC.RECONVERGENT B0 ;  /* 0x0000000000007941 */ /* 0x000fea0003800200 */
.L_x_2:
[----:B------:R-:W0:Y:S01]  /*0610*/  MUFU.RCP64H R9, -3 ;  /* 0xc008000000097908 */ /* 0x000e220000001800 */
[----:B------:R-:W-:Y:S01]  /*0620*/  MOV R12, 0x0 ;  /* 0x00000000000c7802 */ /* 0x000fe20000000f00 */
[----:B------:R-:W-:Y:S01]  /*0630*/  IMAD.MOV.U32 R13, RZ, RZ, 0x40080000 ;  /* 0x40080000ff0d7424 */ /* 0x000fe200078e00ff */
[----:B------:R-:W-:Y:S01]  /*0640*/  DADD R22, R26, R22 ;  /* 0x000000001a167229 */ /* 0x000fe20000000016 */
[----:B------:R-:W-:Y:S01]  /*0650*/  IMAD.MOV.U32 R8, RZ, RZ, 0x1 ;  /* 0x00000001ff087424 */ /* 0x000fe200078e00ff */
[----:B------:R-:W-:Y:S01]  /*0660*/  DFMA R2, R2, R2, 1 ;  /* 0x3ff000000202742b */ /* 0x000fe20000000002 */
[----:B------:R-:W-:Y:S07]  /*0670*/  BSSY.RECONVERGENT B0, `(.L_x_4) ;  /* 0x0000013000007945 */ /* 0x000fee0003800200 */
[----:B------:R-:W-:-:S02]  /*0680*/  DFMA R2, R6, R6, R2 ;  /* 0x000000060602722b */ /* 0x000fc40000000002 */
[----:B0-----:R-:W-:-:S08]  /*0690*/  DFMA R10, R8, R12, 1 ;  /* 0x3ff00000080a742b */ /* 0x001fd0000000000c */
[----:B------:R-:W-:-:S08]  /*06a0*/  DFMA R10, R10, R10, R10 ;  /* 0x0000000a0a0a722b */ /* 0x000fd0000000000a */
[----:B------:R-:W-:Y:S02]  /*06b0*/  DFMA R8, R8, R10, R8 ;  /* 0x0000000a0808722b */ /* 0x000fe40000000008 */
[----:B------:R-:W-:-:S06]  /*06c0*/  DADD R10, R24, R22 ;  /* 0x00000000180a7229 */ /* 0x000fcc0000000016 */
[----:B------:R-:W-:-:S04]  /*06d0*/  DFMA R12, R8, R12, 1 ;  /* 0x3ff00000080c742b */ /* 0x000fc8000000000c */
[----:B------:R-:W-:-:S04]  /*06e0*/  FSETP.GEU.AND P1, PT, |R11|, 6.5827683646048100446e-37, PT ;  /* 0x036000000b00780b */ /* 0x000fc80003f2e200 */
[----:B------:R-:W-:-:S08]  /*06f0*/  DFMA R8, R8, R12, R8 ;  /* 0x0000000c0808722b */ /* 0x000fd00000000008 */
[----:B------:R-:W-:-:S08]  /*0700*/  DMUL R12, R10, R8 ;  /* 0x000000080a0c7228 */ /* 0x000fd00000000000 */
[----:B------:R-:W-:-:S08]  /*0710*/  DFMA R14, R12, 3, R10 ;  /* 0x400800000c0e782b */ /* 0x000fd0000000000a */
[----:B------:R-:W-:-:S10]  /*0720*/  DFMA R8, R8, R14, R12 ;  /* 0x0000000e0808722b */ /* 0x000fd4000000000c */
[----:B------:R-:W-:-:S05]  /*0730*/  FFMA R0, RZ, -2.125, R9 ;  /* 0xc0080000ff007823 */ /* 0x000fca0000000009 */
[----:B------:R-:W-:-:S13]  /*0740*/  FSETP.GT.AND P0, PT, |R0|, 1.469367938527859385e-39, PT ;  /* 0x001000000000780b */ /* 0x000fda0003f04200 */
[----:B------:R-:W-:Y:S05]  /*0750*/  @P0 BRA P1, `(.L_x_5) ;  /* 0x0000000000100947 */ /* 0x000fea0000800000 */
[----:B------:R-:W-:Y:S01]  /*0760*/  IMAD.MOV.U32 R6, RZ, RZ, RZ ;  /* 0x000000ffff067224 */ /* 0x000fe200078e00ff */
[----:B------:R-:W-:Y:S01]  /*0770*/  MOV R0, 0x7a0 ;  /* 0x000007a000007802 */ /* 0x000fe20000000f00 */
[----:B------:R-:W-:-:S07]  /*0780*/  IMAD.MOV.U32 R7, RZ, RZ, -0x3ff80000 ;  /* 0xc0080000ff077424 */ /* 0x000fce00078e00ff */
[----:B------:R-:W-:Y:S05]  /*0790*/  CALL.REL.NOINC `($__internal_0_$__cuda_sm20_div_rn_f64_full) ;  /* 0x0000000800147944 */ /* 0x000fea0003c00000 */
.L_x_5:
[----:B------:R-:W-:Y:S05]  /*07a0*/  BSYNC.RECONVERGENT B0 ;  /* 0x0000000000007941 */ /* 0x000fea0003800200 */
.L_x_4:
[----:B------:R-:W0:Y:S01]  /*07b0*/  LDC.64 R6, c[0x0][0x3a0] ;  /* 0x0000e800ff067b82 */ /* 0x000e220000000a00 */
[----:B------:R-:W1:Y:S01]  /*07c0*/  LDCU.64 UR6, c[0x0][0x390] ;  /* 0x00007200ff0677ac */ /* 0x000e620008000a00 */
[----:B0-----:R-:W-:-:S06]  /*07d0*/  IMAD.WIDE R6, R4, 0x8, R6 ;  /* 0x0000000804067825 */ /* 0x001fcc00078e0206 */
[----:B------:R-:W2:Y:S02]  /*07e0*/  LDG.E.64 R6, desc[UR4][R6.64] ;  /* 0x0000000406067981 */ /* 0x000ea4000c1e1b00 */
[----:B--2---:R-:W-:-:S08]  /*07f0*/  DADD R8, R6, R8 ;  /* 0x0000000006087229 */ /* 0x004fd00000000008 */
[----:B-1----:R-:W-:-:S14]  /*0800*/  DSETP.GE.AND P0, PT, R8, UR6, PT ;  /* 0x0000000608007e2a */ /* 0x002fdc000bf06000 */
[----:B------:R-:W-:Y:S05]  /*0810*/  @!P0 EXIT ;  /* 0x000000000000894d */ /* 0x000fea0003800000 */
[----:B------:R-:W0:Y:S01]  /*0820*/  MUFU.RSQ64H R7, R3 ;  /* 0x0000000300077308 */ /* 0x000e220000001c00 */
[----:B------:R-:W-:Y:S01]  /*0830*/  IADD3 R6, PT, PT, R3, -0x3500000, RZ ;  /* 0xfcb0000003067810 */ /* 0x000fe20007ffe0ff */
[----:B------:R-:W-:Y:S01]  /*0840*/  IMAD.MOV.U32 R12, RZ, RZ, 0x0 ;  /* 0x00000000ff0c7424 */ /* 0x000fe200078e00ff */
[----:B------:R-:W-:Y:S01]  /*0850*/  BSSY.RECONVERGENT B0, `(.L_x_6) ;  /* 0x0000015000007945 */ /* 0x000fe20003800200 */
[----:B------:R-:W-:Y:S01]  /*0860*/  IMAD.MOV.U32 R13, RZ, RZ, 0x3fd80000 ;  /* 0x3fd80000ff0d7424 */ /* 0x000fe200078e00ff */
[----:B------:R-:W-:Y:S02]  /*0870*/  ISETP.GE.U32.AND P0, PT, R6, 0x7ca00000, PT ;  /* 0x7ca000000600780c */ /* 0x000fe40003f06070 */
[----:B0-----:R-:W-:-:S08]  /*0880*/  DMUL R10, R6, R6 ;  /* 0x00000006060a7228 */ /* 0x001fd00000000000 */
[----:B------:R-:W-:-:S08]  /*0890*/  DFMA R10, R2, -R10, 1 ;  /* 0x3ff00000020a742b */ /* 0x000fd0000000080a */
[----:B------:R-:W-:Y:S02]  /*08a0*/  DFMA R12, R10, R12, 0.5 ;  /* 0x3fe000000a0c742b */ /* 0x000fe4000000000c */
[----:B------:R-:W-:-:S08]  /*08b0*/  DMUL R10, R6, R10 ;  /* 0x0000000a060a7228 */ /* 0x000fd00000000000 */
[----:B------:R-:W-:-:S08]  /*08c0*/  DFMA R18, R12, R10, R6 ;  /* 0x0000000a0c12722b */ /* 0x000fd00000000006 */
[----:B------:R-:W-:Y:S02]  /*08d0*/  DMUL R16, R2, R18 ;  /* 0x0000001202107228 */ /* 0x000fe40000000000 */
[----:B------:R-:W-:Y:S02]  /*08e0*/  VIADD R13, R19, 0xfff00000 ;  /* 0xfff00000130d7836 */ /* 0x000fe40000000000 */
[----:B------:R-:W-:-:S04]  /*08f0*/  IMAD.MOV.U32 R12, RZ, RZ, R18 ;  /* 0x000000ffff0c7224 */ /* 0x000fc800078e0012 */
[----:B------:R-:W-:-:S08]  /*0900*/  DFMA R20, R16, -R16, R2 ;  /* 0x800000101014722b */ /* 0x000fd00000000002 */
[----:B------:R-:W-:Y:S01]  /*0910*/  DFMA R10, R20, R12, R16 ;  /* 0x0000000c140a722b */ /* 0x000fe20000000010 */
[----:B------:R-:W-:Y:S10]  /*0920*/  @!P0 BRA `(.L_x_7) ;  /* 0x00000000001c8947 */ /* 0x000ff40003800000 */
[----:B------:R-:W-:Y:S01]  /*0930*/  MOV R14, R2 ;  /* 0x00000002000e7202 */ /* 0x000fe20000000f00 */
[----:B------:R-:W-:Y:S01]  /*0940*/  IMAD.MOV.U32 R15, RZ, RZ, R3 ;  /* 0x000000ffff0f7224 */ /* 0x000fe200078e0003 */
[----:B------:R-:W-:Y:S01]  /*0950*/  MOV R0, 0x980 ;  /* 0x0000098000007802 */ /* 0x000fe20000000f00 */
[----:B------:R-:W-:-:S07]  /*0960*/  IMAD.MOV.U32 R19, RZ, RZ, R13 ;  /* 0x000000ffff137224 */ /* 0x000fce00078e000d */
[----:B------:R-:W-:Y:S05]  /*0970*/  CALL.REL.NOINC `($__internal_1_$__cuda_sm20_dsqrt_rn_f64_mediumpath_v1) ;  /* 0x0000000c00107944 */ /* 0x000fea0003c00000 */
[----:B------:R-:W-:Y:S02]  /*0980*/  IMAD.MOV.U32 R10, RZ, RZ, R24 ;  /* 0x000000ffff0a7224 */ /* 0x000fe400078e0018 */
[----:B------:R-:W-:-:S07]  /*0990*/  IMAD.MOV.U32 R11, RZ, RZ, R25 ;  /* 0x000000ffff0b7224 */ /* 0x000fce00078e0019 */
.L_x_7:
[----:B------:R-:W-:Y:S05]  /*09a0*/  BSYNC.RECONVERGENT B0 ;  /* 0x0000000000007941 */ /* 0x000fea0003800200 */
.L_x_6:
[----:B------:R-:W0:Y:S08]  /*09b0*/  LDC.64 R2, c[0x0][0x3b8] ;  /* 0x0000ee00ff027b82 */ /* 0x000e300000000a00 */
[----:B------:R-:W1:Y:S01]  /*09c0*/  LDC.64 R12, c[0x0][0x3b0] ;  /* 0x0000ec00ff0c7b82 */ /* 0x000e620000000a00 */
[----:B------:R-:W-:Y:S01]  /*09d0*/  IMAD.MOV.U32 R18, RZ, RZ, 0x0 ;  /* 0x00000000ff127424 */ /* 0x000fe200078e00ff */
[----:B------:R-:W2:Y:S01]  /*09e0*/  LDCU.64 UR6, c[0x0][0x388] ;  /* 0x00007100ff0677ac */ /* 0x000ea20008000a00 */
[----:B0-----:R-:W-:-:S05]  /*09f0*/  IMAD.WIDE R2, R4, 0x8, R2 ;  /* 0x0000000804027825 */ /* 0x001fca00078e0202 */
[----:B------:R-:W3:Y:S01]  /*0a00*/  LDG.E.64 R6, desc[UR4][R2.64] ;  /* 0x0000000402067981 */ /* 0x000ee2000c1e1b00 */
[----:B-1----:R-:W-:-:S06]  /*0a10*/  IMAD.WIDE R12, R4, 0x8, R12 ;  /* 0x00000008040c7825 */ /* 0x002fcc00078e020c */
[----:B------:R-:W4:Y:S01]  /*0a20*/  LDG.E.64 R12, desc[UR4][R12.64] ;  /* 0x000000040c0c7981 */ /* 0x000f22000c1e1b00 */
[----:B------:R-:W-:Y:S01]  /*0a30*/  IMAD.MOV.U32 R19, RZ, RZ, 0x3fd80000 ;  /* 0x3fd80000ff137424 */ /* 0x000fe200078e00ff */
[----:B------:R-:W-:Y:S01]  /*0a40*/  BSSY.RECONVERGENT B0, `(.L_x_8) ;  /* 0x0000019000007945 */ /* 0x000fe20003800200 */
[----:B---3--:R-:W-:-:S08]  /*0a50*/  DMUL R14, R6, R6 ;  /* 0x00000006060e7228 */ /* 0x008fd00000000000 */
[----:B----4-:R-:W-:-:S06]  /*0a60*/  DFMA R14, R12, R12, R14 ;  /* 0x0000000c0c0e722b */ /* 0x010fcc000000000e */
[----:B------:R-:W0:Y:S04]  /*0a70*/  MUFU.RSQ64H R7, R15 ;  /* 0x0000000f00077308 */ /* 0x000e280000001c00 */
[----:B------:R-:W-:-:S04]  /*0a80*/  IADD3 R6, PT, PT, R15, -0x3500000, RZ ;  /* 0xfcb000000f067810 */ /* 0x000fc80007ffe0ff */
[----:B------:R-:W-:Y:S02]  /*0a90*/  ISETP.GE.U32.AND P0, PT, R6, 0x7ca00000, PT ;  /* 0x7ca000000600780c */ /* 0x000fe40003f06070 */
[----:B0-----:R-:W-:-:S08]  /*0aa0*/  DMUL R16, R6, R6 ;  /* 0x0000000606107228 */ /* 0x001fd00000000000 */
[----:B------:R-:W-:-:S08]  /*0ab0*/  DFMA R16, R14, -R16, 1 ;  /* 0x3ff000000e10742b */ /* 0x000fd00000000810 */
[----:B------:R-:W-:Y:S02]  /*0ac0*/  DFMA R18, R16, R18, 0.5 ;  /* 0x3fe000001012742b */ /* 0x000fe40000000012 */
[----:B------:R-:W-:-:S08]  /*0ad0*/  DMUL R16, R6, R16 ;  /* 0x0000001006107228 */ /* 0x000fd00000000000 */
[----:B------:R-:W-:Y:S02]  /*0ae0*/  DFMA R20, R18, R16, R6 ;  /* 0x000000101214722b */ /* 0x000fe40000000006 */
[----:B--2---:R-:W-:-:S06]  /*0af0*/  DMUL R18, R28, -UR6 ;  /* 0x800000061c127c28 */ /* 0x004fcc0008000000 */
[----:B------:R-:W-:Y:S02]  /*0b00*/  DMUL R16, R14, R20 ;  /* 0x000000140e107228 */ /* 0x000fe40000000000 */
[----:B------:R-:W-:Y:S01]  /*0b10*/  DMUL R28, R28, R18 ;  /* 0x000000121c1c7228 */ /* 0x000fe20000000000 */
[----:B------:R-:W-:Y:S02]  /*0b20*/  VIADD R19, R21, 0xfff00000 ;  /* 0xfff0000015137836 */ /* 0x000fe40000000000 */
[----:B------:R-:W-:-:S03]  /*0b30*/  IMAD.MOV.U32 R18, RZ, RZ, R20 ;  /* 0x000000ffff127224 */ /* 0x000fc600078e0014 */
[----:B------:R-:W-:Y:S02]  /*0b40*/  DFMA R22, R16, -R16, R14 ;  /* 0x800000101016722b */ /* 0x000fe4000000000e */
[----:B------:R-:W-:-:S06]  /*0b50*/  DMUL R10, R28, R10 ;  /* 0x0000000a1c0a7228 */ /* 0x000fcc0000000000 */
[----:B------:R-:W-:Y:S01]  /*0b60*/  DFMA R24, R22, R18, R16 ;  /* 0x000000121618722b */ /* 0x000fe20000000010 */
[----:B------:R-:W-:Y:S10]  /*0b70*/  @!P0 BRA `(.L_x_9) ;  /* 0x0000000000148947 */ /* 0x000ff40003800000 */
[----:B------:R-:W-:Y:S01]  /*0b80*/  MOV R18, R20 ;  /* 0x0000001400127202 */ /* 0x000fe20000000f00 */
[----:B------:R-:W-:Y:S01]  /*0b90*/  IMAD.MOV.U32 R20, RZ, RZ, R22 ;  /* 0x000000ffff147224 */ /* 0x000fe200078e0016 */
[----:B------:R-:W-:Y:S01]  /*0ba0*/  MOV R0, 0xbd0 ;  /* 0x00000bd000007802 */ /* 0x000fe20000000f00 */
[----:B------:R-:W-:-:S07]  /*0bb0*/  IMAD.MOV.U32 R21, RZ, RZ, R23 ;  /* 0x000000ffff157224 */ /* 0x000fce00078e0017 */
[----:B------:R-:W-:Y:S05]  /*0bc0*/  CALL.REL.NOINC `($__internal_1_$__cuda_sm20_dsqrt_rn_f64_mediumpath_v1) ;  /* 0x00000008007c7944 */ /* 0x000fea0003c00000 */
.L_x_9:
[----:B------:R-:W-:Y:S05]  /*0bd0*/  BSYNC.RECONVERGENT B0 ;  /* 0x0000000000007941 */ /* 0x000fea0003800200 */
.L_x_8:
[----:B------:R-:W-:Y:S01]  /*0be0*/  DSETP.NEU.AND P0, PT, R8, RZ, PT ;  /* 0x000000ff0800722a */ /* 0x000fe20003f0d000 */
[----:B------:R-:W-:Y:S01]  /*0bf0*/  BSSY.RECONVERGENT B0, `(.L_x_10) ;  /* 0x000000c000007945 */ /* 0x000fe20003800200 */
[----:B------:R-:W-:-:S12]  /*0c00*/  DMUL R10, R10, R24 ;  /* 0x000000180a0a7228 */ /* 0x000fd80000000000 */
[----:B------:R-:W-:Y:S01]  /*0c10*/  @!P0 CS2R R6, SRZ ;  /* 0x0000000000068805 */ /* 0x000fe2000001ff00 */
[----:B------:R-:W-:Y:S06]  /*0c20*/  @!P0 BRA `(.L_x_11) ;  /* 0x0000000000208947 */ /* 0x000fec0003800000 */
[----:B------:R-:W-:Y:S01]  /*0c30*/  DADD R14, -RZ, |R8| ;  /* 0x00000000ff0e7229 */ /* 0x000fe20000000508 */
[----:B------:R-:W-:Y:S01]  /*0c40*/  BSSY.RECONVERGENT B1, `(.L_x_12) ;  /* 0x0000003000017945 */ /* 0x000fe20003800200 */
[----:B------:R-:W-:-:S09]  /*0c50*/  MOV R0, 0xc70 ;  /* 0x00000c7000007802 */ /* 0x000fd20000000f00 */
[----:B------:R-:W-:Y:S05]  /*0c60*/  CALL.REL.NOINC `($_Z24_manning_friction_slopediddPdS_S_S_S_S_S_S_$__internal_accurate_pow) ;  /* 0x0000000800fc7944 */ /* 0x000fea0003c00000 */
[----:B------:R-:W-:Y:S05]  /*0c70*/  BSYNC.RECONVERGENT B1 ;  /* 0x0000000000017941 */ /* 0x000fea0003800200 */
.L_x_12:
[----:B------:R-:W-:-:S04]  /*0c80*/  ISETP.GE.AND P0, PT, R9, RZ, PT ;  /* 0x000000ff0900720c */ /* 0x000fc80003f06270 */
[----:B------:R-:W-:Y:S02]  /*0c90*/  FSEL R6, R5, RZ, P0 ;  /* 0x000000ff05067208 */ /* 0x000fe40000000000 */
[----:B------:R-:W-:-:S07]  /*0ca0*/  FSEL R7, R14, -QNAN , P0 ;  /* 0xfff800000e077808 */ /* 0x000fce0000000000 */
.L_x_11:
[----:B------:R-:W-:Y:S05]  /*0cb0*/  BSYNC.RECONVERGENT B0 ;  /* 0x0000000000007941 */ /* 0x000fea0003800200 */
.L_x_10:
[----:B------:R-:W-:Y:S01]  /*0cc0*/  UMOV UR6, 0xaaaaaaab ;  /* 0xaaaaaaab00067882 */ /* 0x000fe20000000000 */
[----:B------:R-:W-:Y:S01]  /*0cd0*/  UMOV UR7, 0x4002aaaa ;  /* 0x4002aaaa00077882 */ /* 0x000fe20000000000 */
[----:B------:R-:W-:Y:S01]  /*0ce0*/  BSSY.RECONVERGENT B0, `(.L_x_13) ;  /* 0x000000c000007945 */ /* 0x000fe20003800200 */
[C---:B------:R-:W-:Y:S02]  /*0cf0*/  DADD R14, R8.reuse, UR6 ;  /* 0x00000006080e7e29 */ /* 0x040fe40008000000 */
[----:B------:R-:W-:-:S08]  /*0d00*/  DSETP.NEU.AND P1, PT, R8, 1, PT ;  /* 0x3ff000000800742a */ /* 0x000fd00003f2d000 */
[----:B------:R-:W-:-:S04]  /*0d10*/  LOP3.LUT R14, R15, 0x7ff00000, RZ, 0xc0, !PT ;  /* 0x7ff000000f0e7812 */ /* 0x000fc800078ec0ff */
[----:B------:R-:W-:-:S13]  /*0d20*/  ISETP.NE.AND P0, PT, R14, 0x7ff00000, PT ;  /* 0x7ff000000e00780c */ /* 0x000fda0003f05270 */
[----:B------:R-:W-:Y:S05]  /*0d30*/  @P0 BRA `(.L_x_14) ;  /* 0x0000000000180947 */ /* 0x000fea0003800000 */
[----:B------:R-:W-:-:S14]  /*0d40*/  DSETP.NAN.AND P0, PT, R8, R8, PT ;  /* 0x000000080800722a */ /* 0x000fdc0003f08000 */
[----:B------:R-:W-:Y:S01]  /*0d50*/  @P0 DADD R6, R8, UR6 ;  /* 0x0000000608060e29 */ /* 0x000fe20008000000 */
[----:B------:R-:W-:Y:S10]  /*0d60*/  @P0 BRA `(.L_x_14) ;  /* 0x00000000000c0947 */ /* 0x000ff40003800000 */
[----:B------:R-:W-:-:S14]  /*0d70*/  DSETP.NEU.AND P0, PT, |R8|, +INF , PT ;  /* 0x7ff000000800742a */ /* 0x000fdc0003f0d200 */
[----:B------:R-:W-:Y:S02]  /*0d80*/  @!P0 IMAD.MOV.U32 R6, RZ, RZ, 0x0 ;  /* 0x00000000ff068424 */ /* 0x000fe400078e00ff */
[----:B------:R-:W-:-:S07]  /*0d90*/  @!P0 IMAD.MOV.U32 R7, RZ, RZ, 0x7ff00000 ;  /* 0x7ff00000ff078424 */ /* 0x000fce00078e00ff */
.L_x_14:
[----:B------:R-:W-:Y:S05]  /*0da0*/  BSYNC.RECONVERGENT B0 ;  /* 0x0000000000007941 */ /* 0x000fea0003800200 */
.L_x_13:
[----:B------:R-:W-:Y:S01]  /*0db0*/  FSEL R9, R7, 1.875, P1 ;  /* 0x3ff0000007097808 */ /* 0x000fe20000800000 */
[----:B------:R-:W-:Y:S01]  /*0dc0*/  BSSY.RECONVERGENT B0, `(.L_x_15) ;  /* 0x0000016000007945 */ /* 0x000fe20003800200 */
[----:B------:R-:W-:Y:S02]  /*0dd0*/  FSEL R8, R6, RZ, P1 ;  /* 0x000000ff06087208 */ /* 0x000fe40000800000 */
[----:B------:R-:W0:Y:S01]  /*0de0*/  MUFU.RCP64H R7, R9 ;  /* 0x0000000900077308 */ /* 0x000e220000001800 */
[----:B------:R-:W-:Y:S02]  /*0df0*/  MOV R6, 0x1 ;  /* 0x0000000100067802 */ /* 0x000fe40000000f00 */
[----:B------:R-:W-:-:S04]  /*0e00*/  FSETP.GEU.AND P1, PT, |R11|, 6.5827683646048100446e-37, PT ;  /* 0x036000000b00780b */ /* 0x000fc80003f2e200 */
[----:B0-----:R-:W-:-:S08]  /*0e10*/  DFMA R14, -R8, R6, 1 ;  /* 0x3ff00000080e742b */ /* 0x001fd00000000106 */
        /* <DEDUP_REMOVED lines=16> */
.L_x_16:
[----:B------:R-:W-:Y:S05]  /*0f20*/  BSYNC.RECONVERGENT B0 ;  /* 0x0000000000007941 */ /* 0x000fea0003800200 */
.L_x_15:
[----:B------:R-:W0:Y:S08]  /*0f30*/  LDC.64 R8, c[0x0][0x3c8] ;  /* 0x0000f200ff087b82 */ /* 0x000e300000000a00 */
[----:B------:R-:W1:Y:S01]  /*0f40*/  LDC.64 R14, c[0x0][0x3d0] ;  /* 0x0000f400ff0e7b82 */ /* 0x000e620000000a00 */
[----:B0-----:R-:W-:-:S05]  /*0f50*/  IMAD.WIDE R8, R4, 0x8, R8 ;  /* 0x0000000804087825 */ /* 0x001fca00078e0208 */
[----:B------:R-:W2:Y:S01]  /*0f60*/  LDG.E.64 R10, desc[UR4][R8.64] ;  /* 0x00000004080a7981 */ /* 0x000ea2000c1e1b00 */
[----:B-1----:R-:W-:Y:S01]  /*0f70*/  IMAD.WIDE R4, R4, 0x8, R14 ;  /* 0x0000000804047825 */ /* 0x002fe200078e020e */
[----:B--2---:R-:W-:-:S07]  /*0f80*/  DFMA R10, R12, R6, R10 ;  /* 0x000000060c0a722b */ /* 0x004fce000000000a */
[----:B------:R-:W-:Y:S04]  /*0f90*/  STG.E.64 desc[UR4][R8.64], R10 ;  /* 0x0000000a08007986 */ /* 0x000fe8000c101b04 */
[----:B------:R-:W2:Y:S04]  /*0fa0*/  LDG.E.64 R2, desc[UR4][R2.64] ;  /* 0x0000000402027981 */ /* 0x000ea8000c1e1b00 */
[----:B------:R-:W2:Y:S02]  /*0fb0*/  LDG.E.64 R12, desc[UR4][R4.64] ;  /* 0x00000004040c7981 */ /* 0x000ea4000c1e1b00 */
[----:B--2---:R-:W-:-:S07]  /*0fc0*/  DFMA R12, R2, R6, R12 ;  /* 0x00000006020c722b */ /* 0x004fce000000000c */
[----:B------:R-:W-:Y:S01]  /*0fd0*/  STG.E.64 desc[UR4][R4.64], R12 ;  /* 0x0000000c04007986 */ /* 0x000fe2000c101b04 */
[----:B------:R-:W-:Y:S05]  /*0fe0*/  EXIT ;  /* 0x000000000000794d */ /* 0x000fea0003800000 */
        .weak           $__internal_0_$__cuda_sm20_div_rn_f64_full
        .type           $__internal_0_$__cuda_sm20_div_rn_f64_full,@function
        .size           $__internal_0_$__cuda_sm20_div_rn_f64_full,($__internal_1_$__cuda_sm20_dsqrt_rn_f64_mediumpath_v1 - $__internal_0_$__cuda_sm20_div_rn_f64_full)
$__internal_0_$__cuda_sm20_div_rn_f64_full:
[----:B------:R-:W-:Y:S01]  /*0ff0*/  FSETP.GEU.AND P2, PT, |R11|, 1.469367938527859385e-39, PT ;  /* 0x001000000b00780b */ /* 0x000fe20003f4e200 */
[----:B------:R-:W-:Y:S01]  /*1000*/  IMAD.MOV.U32 R34, RZ, RZ, 0x1ca00000 ;  /* 0x1ca00000ff227424 */ /* 0x000fe200078e00ff */
[C---:B------:R-:W-:Y:S01]  /*1010*/  FSETP.GEU.AND P0, PT, |R7|.reuse, 1.469367938527859385e-39, PT ;  /* 0x001000000700780b */ /* 0x040fe20003f0e200 */
[----:B------:R-:W-:Y:S01]  /*1020*/  IMAD.MOV.U32 R38, RZ, RZ, 0x1 ;  /* 0x00000001ff267424 */ /* 0x000fe200078e00ff */
[----:B------:R-:W-:Y:S01]  /*1030*/  LOP3.LUT R8, R7, 0x800fffff, RZ, 0xc0, !PT ;  /* 0x800fffff07087812 */ /* 0x000fe200078ec0ff */
[----:B------:R-:W-:Y:S01]  /*1040*/  BSSY.RECONVERGENT B1, `(.L_x_17) ;  /* 0x0000052000017945 */ /* 0x000fe20003800200 */
[----:B------:R-:W-:Y:S02]  /*1050*/  LOP3.LUT R5, R11, 0x7ff00000, RZ, 0xc0, !PT ;  /* 0x7ff000000b057812 */ /* 0x000fe400078ec0ff */
[----:B------:R-:W-:Y:S02]  /*1060*/  LOP3.LUT R9, R8, 0x3ff00000, RZ, 0xfc, !PT ;  /* 0x3ff0000008097812 */ /* 0x000fe400078efcff */
[----:B------:R-:W-:-:S02]  /*1070*/  MOV R8, R6 ;  /* 0x0000000600087202 */ /* 0x000fc40000000f00 */
[C---:B------:R-:W-:Y:S01]  /*1080*/  LOP3.LUT R36, R7.reuse, 0x7ff00000, RZ, 0xc0, !PT ;  /* 0x7ff0000007247812 */ /* 0x040fe200078ec0ff */
[----:B------:R-:W-:Y:S01]  /*1090*/  @!P2 IMAD.MOV.U32 R32, RZ, RZ, RZ ;  /* 0x000000ffff20a224 */ /* 0x000fe200078e00ff */
[----:B------:R-:W-:Y:S01]  /*10a0*/  @!P2 LOP3.LUT R30, R7, 0x7ff00000, RZ, 0xc0, !PT ;  /* 0x7ff00000071ea812 */ /* 0x000fe200078ec0ff */
[----:B------:R-:W-:Y:S01]  /*10b0*/  @!P0 DMUL R8, R6, 8.98846567431157953865e+307 ;  /* 0x7fe0000006088828 */ /* 0x000fe20000000000 */
[C---:B------:R-:W-:Y:S02]  /*10c0*/  ISETP.GE.U32.AND P1, PT, R5.reuse, R36, PT ;  /* 0x000000240500720c */ /* 0x040fe40003f26070 */
[----:B------:R-:W-:Y:S02]  /*10d0*/  @!P2 ISETP.GE.U32.AND P3, PT, R5, R30, PT ;  /* 0x0000001e0500a20c */ /* 0x000fe40003f66070 */
[C---:B------:R-:W-:Y:S01]  /*10e0*/  SEL R31, R34.reuse, 0x63400000, !P1 ;  /* 0x63400000221f7807 */ /* 0x040fe20004800000 */
[----:B------:R-:W0:Y:S01]  /*10f0*/  MUFU.RCP64H R39, R9 ;  /* 0x0000000900277308 */ /* 0x000e220000001800 */
[----:B------:R-:W-:-:S02]  /*1100*/  @!P2 SEL R33, R34, 0x63400000, !P3 ;  /* 0x634000002221a807 */ /* 0x000fc40005800000 */
[--C-:B------:R-:W-:Y:S02]  /*1110*/  LOP3.LUT R31, R31, 0x800fffff, R11.reuse, 0xf8, !PT ;  /* 0x800fffff1f1f7812 */ /* 0x100fe400078ef80b */
[----:B------:R-:W-:Y:S02]  /*1120*/  @!P2 LOP3.LUT R30, R33, 0x80000000, R11, 0xf8, !PT ;  /* 0x80000000211ea812 */ /* 0x000fe400078ef80b */
[----:B------:R-:W-:Y:S02]  /*1130*/  MOV R35, R5 ;  /* 0x0000000500237202 */ /* 0x000fe40000000f00 */
[----:B------:R-:W-:Y:S01]  /*1140*/  @!P2 LOP3.LUT R33, R30, 0x100000, RZ, 0xfc, !PT ;  /* 0x001000001e21a812 */ /* 0x000fe200078efcff */
[----:B------:R-:W-:Y:S01]  /*1150*/  IMAD.MOV.U32 R30, RZ, RZ, R10 ;  /* 0x000000ffff1e7224 */ /* 0x000fe200078e000a */
[----:B------:R-:W-:-:S05]  /*1160*/  @!P0 LOP3.LUT R36, R9, 0x7ff00000, RZ, 0xc0, !PT ;  /* 0x7ff0000009248812 */ /* 0x000fca00078ec0ff */
[----:B------:R-:W-:Y:S02]  /*1170*/  @!P2 DFMA R30, R30, 2, -R32 ;  /* 0x400000001e1ea82b */ /* 0x000fe40000000820 */
[----:B0-----:R-:W-:-:S08]  /*1180*/  DFMA R32, R38, -R8, 1 ;  /* 0x3ff000002620742b */ /* 0x001fd00000000808 */
[----:B------:R-:W-:Y:S01]  /*1190*/  DFMA R32, R32, R32, R32 ;  /* 0x000000202020722b */ /* 0x000fe20000000020 */
[----:B------:R-:W-:-:S05]  /*11a0*/  @!P2 LOP3.LUT R35, R31, 0x7ff00000, RZ, 0xc0, !PT ;  /* 0x7ff000001f23a812 */ /* 0x000fca00078ec0ff */
[----:B------:R-:W-:Y:S02]  /*11b0*/  VIADD R37, R35, 0xffffffff ;  /* 0xffffffff23257836 */ /* 0x000fe40000000000 */
[----:B------:R-:W-:-:S03]  /*11c0*/  DFMA R38, R38, R32, R38 ;  /* 0x000000202626722b */ /* 0x000fc60000000026 */
[----:B------:R-:W-:Y:S01]  /*11d0*/  ISETP.GT.U32.AND P0, PT, R37, 0x7feffffe, PT ;  /* 0x7feffffe2500780c */ /* 0x000fe20003f04070 */
[----:B------:R-:W-:-:S04]  /*11e0*/  VIADD R37, R36, 0xffffffff ;  /* 0xffffffff24257836 */ /* 0x000fc80000000000 */
[----:B------:R-:W-:Y:S01]  /*11f0*/  DFMA R40, R38, -R8, 1 ;  /* 0x3ff000002628742b */ /* 0x000fe20000000808 */
[----:B------:R-:W-:-:S07]  /*1200*/  ISETP.GT.U32.OR P0, PT, R37, 0x7feffffe, P0 ;  /* 0x7feffffe2500780c */ /* 0x000fce0000704470 */
[----:B------:R-:W-:-:S08]  /*1210*/  DFMA R40, R38, R40, R38 ;  /* 0x000000282628722b */ /* 0x000fd00000000026 */
[----:B------:R-:W-:-:S08]  /*1220*/  DMUL R38, R40, R30 ;  /* 0x0000001e28267228 */ /* 0x000fd00000000000 */
[----:B------:R-:W-:-:S08]  /*1230*/  DFMA R32, R38, -R8, R30 ;  /* 0x800000082620722b */ /* 0x000fd0000000001e */
[----:B------:R-:W-:Y:S01]  /*1240*/  DFMA R32, R40, R32, R38 ;  /* 0x000000202820722b */ /* 0x000fe20000000026 */
[----:B------:R-:W-:Y:S10]  /*1250*/  @P0 BRA `(.L_x_18) ;  /* 0x00000000006c0947 */ /* 0x000ff40003800000 */
[----:B------:R-:W-:-:S04]  /*1260*/  LOP3.LUT R10, R7, 0x7ff00000, RZ, 0xc0, !PT ;  /* 0x7ff00000070a7812 */ /* 0x000fc800078ec0ff */
[CC--:B------:R-:W-:Y:S02]  /*1270*/  VIADDMNMX R11, R5.reuse, -R10.reuse, 0xb9600000, !PT ;  /* 0xb9600000050b7446 */ /* 0x0c0fe4000780090a */
[----:B------:R-:W-:Y:S02]  /*1280*/  ISETP.GE.U32.AND P0, PT, R5, R10, PT ;  /* 0x0000000a0500720c */ /* 0x000fe40003f06070 */
[----:B------:R-:W-:Y:S02]  /*1290*/  VIMNMX R11, PT, PT, R11, 0x46a00000, PT ;  /* 0x46a000000b0b7848 */ /* 0x000fe40003fe0100 */
[----:B------:R-:W-:-:S05]  /*12a0*/  SEL R34, R34, 0x63400000, !P0 ;  /* 0x6340000022227807 */ /* 0x000fca0004000000 */
[----:B------:R-:W-:Y:S01]  /*12b0*/  IMAD.IADD R11, R11, 0x1, -R34 ;  /* 0x000000010b0b7824 */ /* 0x000fe200078e0a22 */
[----:B------:R-:W-:-:S03]  /*12c0*/  MOV R34, RZ ;  /* 0x000000ff00227202 */ /* 0x000fc60000000f00 */
[----:B------:R-:W-:-:S06]  /*12d0*/  VIADD R35, R11, 0x7fe00000 ;  /* 0x7fe000000b237836 */ /* 0x000fcc0000000000 */
[----:B------:R-:W-:-:S10]  /*12e0*/  DMUL R38, R32, R34 ;  /* 0x0000002220267228 */ /* 0x000fd40000000000 */
[----:B------:R-:W-:-:S13]  /*12f0*/  FSETP.GTU.AND P0, PT, |R39|, 1.469367938527859385e-39, PT ;  /* 0x001000002700780b */ /* 0x000fda0003f0c200 */
[----:B------:R-:W-:Y:S05]  /*1300*/  @P0 BRA `(.L_x_19) ;  /* 0x0000000000940947 */ /* 0x000fea0003800000 */
[----:B------:R-:W-:Y:S01]  /*1310*/  DFMA R8, R32, -R8, R30 ;  /* 0x800000082008722b */ /* 0x000fe2000000001e */
[----:B------:R-:W-:-:S09]  /*1320*/  IMAD.MOV.U32 R34, RZ, RZ, RZ ;  /* 0x000000ffff227224 */ /* 0x000fd200078e00ff */
[C---:B------:R-:W-:Y:S02]  /*1330*/  FSETP.NEU.AND P0, PT, R9.reuse, RZ, PT ;  /* 0x000000ff0900720b */ /* 0x040fe40003f0d000 */
[----:B------:R-:W-:-:S04]  /*1340*/  LOP3.LUT R7, R9, 0x80000000, R7, 0x48, !PT ;  /* 0x8000000009077812 */ /* 0x000fc800078e4807 */
[----:B------:R-:W-:-:S07]  /*1350*/  LOP3.LUT R35, R7, R35, RZ, 0xfc, !PT ;  /* 0x0000002307237212 */ /* 0x000fce00078efcff */
[----:B------:R-:W-:Y:S05]  /*1360*/  @!P0 BRA `(.L_x_19) ;  /* 0x00000000007c8947 */ /* 0x000fea0003800000 */
[----:B------:R-:W-:Y:S01]  /*1370*/  IMAD.MOV R9, RZ, RZ, -R11 ;  /* 0x000000ffff097224 */ /* 0x000fe200078e0a0b */
[----:B------:R-:W-:Y:S01]  /*1380*/  IADD3 R11, PT, PT, -R11, -0x43300000, RZ ;  /* 0xbcd000000b0b7810 */ /* 0x000fe20007ffe1ff */
[----:B------:R-:W-:-:S06]  /*1390*/  IMAD.MOV.U32 R8, RZ, RZ, RZ ;  /* 0x000000ffff087224 */ /* 0x000fcc00078e00ff */
[----:B------:R-:W-:Y:S02]  /*13a0*/  DFMA R8, R38, -R8, R32 ;  /* 0x800000082608722b */ /* 0x000fe40000000020 */
[----:B------:R-:W-:-:S08]  /*13b0*/  DMUL.RP R32, R32, R34 ;  /* 0x0000002220207228 */ /* 0x000fd00000008000 */
[----:B------:R-:W-:Y:S02]  /*13c0*/  FSETP.NEU.AND P0, PT, |R9|, R11, PT ;  /* 0x0000000b0900720b */ /* 0x000fe40003f0d200 */
[----:B------:R-:W-:Y:S02]  /*13d0*/  LOP3.LUT R7, R33, R7, RZ, 0x3c, !PT ;  /* 0x0000000721077212 */ /* 0x000fe400078e3cff */
[----:B------:R-:W-:Y:S02]  /*13e0*/  FSEL R38, R32, R38, !P0 ;  /* 0x0000002620267208 */ /* 0x000fe40004000000 */
[----:B------:R-:W-:Y:S01]  /*13f0*/  FSEL R39, R7, R39, !P0 ;  /* 0x0000002707277208 */ /* 0x000fe20004000000 */
[----:B------:R-:W-:Y:S06]  /*1400*/  BRA `(.L_x_19) ;  /* 0x0000000000547947 */ /* 0x000fec0003800000 */
.L_x_18:
[----:B------:R-:W-:-:S14]  /*1410*/  DSETP.NAN.AND P0, PT, R10, R10, PT ;  /* 0x0000000a0a00722a */ /* 0x000fdc0003f08000 */
[----:B------:R-:W-:Y:S05]  /*1420*/  @P0 BRA `(.L_x_20) ;  /* 0x0000000000440947 */ /* 0x000fea0003800000 */
[----:B------:R-:W-:-:S14]  /*1430*/  DSETP.NAN.AND P0, PT, R6, R6, PT ;  /* 0x000000060600722a */ /* 0x000fdc0003f08000 */
[----:B------:R-:W-:Y:S05]  /*1440*/  @P0 BRA `(.L_x_21) ;  /* 0x0000000000300947 */ /* 0x000fea0003800000 */
[----:B------:R-:W-:Y:S01]  /*1450*/  ISETP.NE.AND P0, PT, R35, R36, PT ;  /* 0x000000242300720c */ /* 0x000fe20003f05270 */
[----:B------:R-:W-:Y:S01]  /*1460*/  IMAD.MOV.U32 R38, RZ, RZ, 0x0 ;  /* 0x00000000ff267424 */ /* 0x000fe200078e00ff */
[----:B------:R-:W-:-:S11]  /*1470*/  MOV R39, 0xfff80000 ;  /* 0xfff8000000277802 */ /* 0x000fd60000000f00 */
[----:B------:R-:W-:Y:S05]  /*1480*/  @!P0 BRA `(.L_x_19) ;  /* 0x0000000000348947 */ /* 0x000fea0003800000 */
[----:B------:R-:W-:Y:S02]  /*1490*/  ISETP.NE.AND P0, PT, R35, 0x7ff00000, PT ;  /* 0x7ff000002300780c */ /* 0x000fe40003f05270 */
[----:B------:R-:W-:Y:S02]  /*14a0*/  LOP3.LUT R39, R11, 0x80000000, R7, 0x48, !PT ;  /* 0x800000000b277812 */ /* 0x000fe400078e4807 */
[----:B------:R-:W-:-:S13]  /*14b0*/  ISETP.EQ.OR P0, PT, R36, RZ, !P0 ;  /* 0x000000ff2400720c */ /* 0x000fda0004702670 */
[----:B------:R-:W-:Y:S01]  /*14c0*/  @P0 LOP3.LUT R5, R39, 0x7ff00000, RZ, 0xfc, !PT ;  /* 0x7ff0000027050812 */ /* 0x000fe200078efcff */
[----:B------:R-:W-:Y:S02]  /*14d0*/  @!P0 IMAD.MOV.U32 R38, RZ, RZ, RZ ;  /* 0x000000ffff268224 */ /* 0x000fe400078e00ff */
[----:B------:R-:W-:Y:S02]  /*14e0*/  @P0 IMAD.MOV.U32 R38, RZ, RZ, RZ ;  /* 0x000000ffff260224 */ /* 0x000fe400078e00ff */
[----:B------:R-:W-:Y:S01]  /*14f0*/  @P0 IMAD.MOV.U32 R39, RZ, RZ, R5 ;  /* 0x000000ffff270224 */ /* 0x000fe200078e0005 */
[----:B------:R-:W-:Y:S06]  /*1500*/  BRA `(.L_x_19) ;  /* 0x0000000000147947 */ /* 0x000fec0003800000 */
.L_x_21:
[----:B------:R-:W-:Y:S01]  /*1510*/  LOP3.LUT R39, R7, 0x80000, RZ, 0xfc, !PT ;  /* 0x0008000007277812 */ /* 0x000fe200078efcff */
[----:B------:R-:W-:Y:S01]  /*1520*/  IMAD.MOV.U32 R38, RZ, RZ, R6 ;  /* 0x000000ffff267224 */ /* 0x000fe200078e0006 */
[----:B------:R-:W-:Y:S06]  /*1530*/  BRA `(.L_x_19) ;  /* 0x0000000000087947 */ /* 0x000fec0003800000 */
.L_x_20:
[----:B------:R-:W-:Y:S02]  /*1540*/  LOP3.LUT R39, R11, 0x80000, RZ, 0xfc, !PT ;  /* 0x000800000b277812 */ /* 0x000fe400078efcff */
[----:B------:R-:W-:-:S07]  /*1550*/  MOV R38, R10 ;  /* 0x0000000a00267202 */ /* 0x000fce0000000f00 */
.L_x_19:
[----:B------:R-:W-:Y:S05]  /*1560*/  BSYNC.RECONVERGENT B1 ;  /* 0x0000000000017941 */ /* 0x000fea0003800200 */
.L_x_17:
[----:B------:R-:W-:Y:S02]  /*1570*/  IMAD.MOV.U32 R6, RZ, RZ, R0 ;  /* 0x000000ffff067224 */ /* 0x000fe400078e0000 */
[----:B------:R-:W-:Y:S02]  /*1580*/  IMAD.MOV.U32 R7, RZ, RZ, 0x0 ;  /* 0x00000000ff077424 */ /* 0x000fe400078e00ff */
[----:B------:R-:W-:Y:S02]  /*1590*/  IMAD.MOV.U32 R8, RZ, RZ, R38 ;  /* 0x000000ffff087224 */ /* 0x000fe400078e0026 */
[----:B------:R-:W-:Y:S01]  /*15a0*/  IMAD.MOV.U32 R9, RZ, RZ, R39 ;  /* 0x000000ffff097224 */ /* 0x000fe200078e0027 */
[----:B------:R-:W-:Y:S06]  /*15b0*/  RET.REL.NODEC R6 `(_Z24_manning_friction_slopediddPdS_S_S_S_S_S_S_) ;  /* 0xffffffe806907950 */ /* 0x000fec0003c3ffff */
        .weak           $__internal_1_$__cuda_sm20_dsqrt_rn_f64_mediumpath_v1
        .type           $__internal_1_$__cuda_sm20_dsqrt_rn_f64_mediumpath_v1,@function
        .size           $__internal_1_$__cuda_sm20_dsqrt_rn_f64_mediumpath_v1,($_Z24_manning_friction_slopediddPdS_S_S_S_S_S_S_$__internal_accurate_pow - $__internal_1_$__cuda_sm20_dsqrt_rn_f64_mediumpath_v1)
$__internal_1_$__cuda_sm20_dsqrt_rn_f64_mediumpath_v1:
[----:B------:R-:W-:Y:S01]  /*15c0*/  ISETP.GE.U32.AND P0, PT, R6, -0x3400000, PT ;  /* 0xfcc000000600780c */ /* 0x000fe20003f06070 */
[----:B------:R-:W-:-:S12]  /*15d0*/  BSSY.RECONVERGENT B1, `(.L_x_22) ;  /* 0x0000023000017945 */ /* 0x000fd80003800200 */
[----:B------:R-:W-:Y:S05]  /*15e0*/  @!P0 BRA `(.L_x_23) ;  /* 0x0000000000208947 */ /* 0x000fea0003800000 */
[----:B------:R-:W-:-:S10]  /*15f0*/  DFMA.RM R6, R20, R18, R16 ;  /* 0x000000121406722b */ /* 0x000fd40000004010 */
[----:B------:R-:W-:-:S04]  /*1600*/  IADD3 R16, P0, PT, R6, 0x1, RZ ;  /* 0x0000000106107810 */ /* 0x000fc80007f1e0ff */
[----:B------:R-:W-:-:S06]  /*1610*/  IADD3.X R17, PT, PT, RZ, R7, RZ, P0, !PT ;  /* 0x00000007ff117210 */ /* 0x000fcc00007fe4ff */
[----:B------:R-:W-:-:S08]  /*1620*/  DFMA.RP R14, -R6, R16, R14 ;  /* 0x00000010060e722b */ /* 0x000fd0000000810e */
[----:B------:R-:W-:-:S06]  /*1630*/  DSETP.GT.AND P0, PT, R14, RZ, PT ;  /* 0x000000ff0e00722a */ /* 0x000fcc0003f04000 */
[----:B------:R-:W-:Y:S02]  /*1640*/  FSEL R6, R16, R6, P0 ;  /* 0x0000000610067208 */ /* 0x000fe40000000000 */
[----:B------:R-:W-:Y:S01]  /*1650*/  FSEL R7, R17, R7, P0 ;  /* 0x0000000711077208 */ /* 0x000fe20000000000 */
[----:B------:R-:W-:Y:S06]  /*1660*/  BRA `(.L_x_24) ;  /* 0x0000000000647947 */ /* 0x000fec0003800000 */
.L_x_23:
[----:B------:R-:W-:-:S14]  /*1670*/  DSETP.NE.AND P0, PT, R14, RZ, PT ;  /* 0x000000ff0e00722a */ /* 0x000fdc0003f05000 */
[----:B------:R-:W-:Y:S05]  /*1680*/  @!P0 BRA `(.L_x_25) ;  /* 0x0000000000588947 */ /* 0x000fea0003800000 */
[----:B------:R-:W-:-:S13]  /*1690*/  ISETP.GE.AND P0, PT, R15, RZ, PT ;  /* 0x000000ff0f00720c */ /* 0x000fda0003f06270 */
[----:B------:R-:W-:Y:S02]  /*16a0*/  @!P0 IMAD.MOV.U32 R6, RZ, RZ, 0x0 ;  /* 0x00000000ff068424 */ /* 0x000fe400078e00ff */
[----:B------:R-:W-:Y:S01]  /*16b0*/  @!P0 IMAD.MOV.U32 R7, RZ, RZ, -0x80000 ;  /* 0xfff80000ff078424 */ /* 0x000fe200078e00ff */
[----:B------:R-:W-:Y:S06]  /*16c0*/  @!P0 BRA `(.L_x_24) ;  /* 0x00000000004c8947 */ /* 0x000fec0003800000 */
[----:B------:R-:W-:-:S13]  /*16d0*/  ISETP.GT.AND P0, PT, R15, 0x7fefffff, PT ;  /* 0x7fefffff0f00780c */ /* 0x000fda0003f04270 */
[----:B------:R-:W-:Y:S05]  /*16e0*/  @P0 BRA `(.L_x_25) ;  /* 0x0000000000400947 */ /* 0x000fea0003800000 */
[----:B------:R-:W-:Y:S01]  /*16f0*/  DMUL R14, R14, 8.11296384146066816958e+31 ;  /* 0x469000000e0e7828 */ /* 0x000fe20000000000 */
[----:B------:R-:W-:Y:S01]  /*1700*/  IMAD.MOV.U32 R6, RZ, RZ, RZ ;  /* 0x000000ffff067224 */ /* 0x000fe200078e00ff */
[----:B------:R-:W-:Y:S01]  /*1710*/  MOV R19, 0x3fd80000 ;  /* 0x3fd8000000137802 */ /* 0x000fe20000000f00 */
[----:B------:R-:W-:-:S03]  /*1720*/  IMAD.MOV.U32 R18, RZ, RZ, 0x0 ;  /* 0x00000000ff127424 */ /* 0x000fc600078e00ff */
[----:B------:R-:W0:Y:S02]  /*1730*/  MUFU.RSQ64H R7, R15 ;  /* 0x0000000f00077308 */ /* 0x000e240000001c00 */
[----:B0-----:R-:W-:-:S08]  /*1740*/  DMUL R16, R6, R6 ;  /* 0x0000000606107228 */ /* 0x001fd00000000000 */
[----:B------:R-:W-:-:S08]  /*1750*/  DFMA R16, R14, -R16, 1 ;  /* 0x3ff000000e10742b */ /* 0x000fd00000000810 */
[----:B------:R-:W-:Y:S02]  /*1760*/  DFMA R18, R16, R18, 0.5 ;  /* 0x3fe000001012742b */ /* 0x000fe40000000012 */
[----:B------:R-:W-:-:S08]  /*1770*/  DMUL R16, R6, R16 ;  /* 0x0000001006107228 */ /* 0x000fd00000000000 */
[----:B------:R-:W-:-:S08]  /*1780*/  DFMA R16, R18, R16, R6 ;  /* 0x000000101210722b */ /* 0x000fd00000000006 */
[----:B------:R-:W-:Y:S02]  /*1790*/  DMUL R6, R14, R16 ;  /* 0x000000100e067228 */ /* 0x000fe40000000000 */
[----:B------:R-:W-:-:S06]  /*17a0*/  VIADD R17, R17, 0xfff00000 ;  /* 0xfff0000011117836 */ /* 0x000fcc0000000000 */
[----:B------:R-:W-:-:S08]  /*17b0*/  DFMA R18, R6, -R6, R14 ;  /* 0x800000060612722b */ /* 0x000fd0000000000e */
[----:B------:R-:W-:-:S10]  /*17c0*/  DFMA R6, R16, R18, R6 ;  /* 0x000000121006722b */ /* 0x000fd40000000006 */
[----:B------:R-:W-:Y:S01]  /*17d0*/  VIADD R7, R7, 0xfcb00000 ;  /* 0xfcb0000007077836 */ /* 0x000fe20000000000 */
[----:B------:R-:W-:Y:S06]  /*17e0*/  BRA `(.L_x_24) ;  /* 0x0000000000047947 */ /* 0x000fec0003800000 */
.L_x_25:
[----:B------:R-:W-:-:S11]  /*17f0*/  DADD R6, R14, R14 ;  /* 0x000000000e067229 */ /* 0x000fd6000000000e */
.L_x_24:
[----:B------:R-:W-:Y:S05]  /*1800*/  BSYNC.RECONVERGENT B1 ;  /* 0x0000000000017941 */ /* 0x000fea0003800200 */
.L_x_22:
[----:B------:R-:W-:Y:S01]  /*1810*/  IMAD.MOV.U32 R24, RZ, RZ, R6 ;  /* 0x000000ffff187224 */ /* 0x000fe200078e0006 */
[----:B------:R-:W-:Y:S01]  /*1820*/  MOV R6, R0 ;  /* 0x0000000000067202 */ /* 0x000fe20000000f00 */
[----:B------:R-:W-:Y:S02]  /*1830*/  IMAD.MOV.U32 R25, RZ, RZ, R7 ;  /* 0x000000ffff197224 */ /* 0x000fe400078e0007 */
[----:B------:R-:W-:-:S04]  /*1840*/  IMAD.MOV.U32 R7, RZ, RZ, 0x0 ;  /* 0x00000000ff077424 */ /* 0x000fc800078e00ff */
[----:B------:R-:W-:Y:S05]  /*1850*/  RET.REL.NODEC R6 `(_Z24_manning_friction_slopediddPdS_S_S_S_S_S_S_) ;  /* 0xffffffe406e87950 */ /* 0x000fea0003c3ffff */
        .type           $_Z24_manning_friction_slopediddPdS_S_S_S_S_S_S_$__internal_accurate_pow,@function
        .size           $_Z24_manning_friction_slopediddPdS_S_S_S_S_S_S_$__internal_accurate_pow,(.L_x_52 - $_Z24_manning_friction_slopediddPdS_S_S_S_S_S_S_$__internal_accurate_pow)
$_Z24_manning_friction_slopediddPdS_S_S_S_S_S_S_$__internal_accurate_pow:
[----:B------:R-:W-:Y:S01]  /*1860*/  ISETP.GT.U32.AND P0, PT, R15, 0xfffff, PT ;  /* 0x000fffff0f00780c */ /* 0x000fe20003f04070 */
[----:B------:R-:W-:Y:S01]  /*1870*/  IMAD.MOV.U32 R5, RZ, RZ, R15 ;  /* 0x000000ffff057224 */ /* 0x000fe200078e000f */
[----:B------:R-:W-:Y:S01]  /*1880*/  MOV R19, 0x3ed0f5d2 ;  /* 0x3ed0f5d200137802 */ /* 0x000fe20000000f00 */
[----:B------:R-:W-:Y:S01]  /*1890*/  IMAD.MOV.U32 R22, RZ, RZ, RZ ;  /* 0x000000ffff167224 */ /* 0x000fe200078e00ff */
[----:B------:R-:W-:Y:S01]  /*18a0*/  UMOV UR6, 0x7d2cafe2 ;  /* 0x7d2cafe200067882 */ /* 0x000fe20000000000 */
[----:B------:R-:W-:Y:S01]  /*18b0*/  IMAD.MOV.U32 R18, RZ, RZ, 0x41ad3b5a ;  /* 0x41ad3b5aff127424 */ /* 0x000fe200078e00ff */
[----:B------:R-:W-:Y:S01]  /*18c0*/  UMOV UR7, 0x3eb0f5ff ;  /* 0x3eb0f5ff00077882 */ /* 0x000fe20000000000 */
[----:B------:R-:W-:Y:S01]  /*18d0*/  UMOV UR8, 0x3b39803f ;  /* 0x3b39803f00087882 */ /* 0x000fe20000000000 */
[----:B------:R-:W-:-:S05]  /*18e0*/  UMOV UR9, 0x3c7abc9e ;  /* 0x3c7abc9e00097882 */ /* 0x000fca0000000000 */
[----:B------:R-:W-:-:S10]  /*18f0*/  @!P0 DMUL R28, R14, 1.80143985094819840000e+16 ;  /* 0x435000000e1c8828 */ /* 0x000fd40000000000 */
[----:B------:R-:W-:Y:S02]  /*1900*/  @!P0 IMAD.MOV.U32 R5, RZ, RZ, R29 ;  /* 0x000000ffff058224 */ /* 0x000fe400078e001d */
[----:B------:R-:W-:-:S03]  /*1910*/  @!P0 IMAD.MOV.U32 R14, RZ, RZ, R28 ;  /* 0x000000ffff0e8224 */ /* 0x000fc600078e001c */
[----:B------:R-:W-:Y:S02]  /*1920*/  LOP3.LUT R5, R5, 0x800fffff, RZ, 0xc0, !PT ;  /* 0x800fffff05057812 */ /* 0x000fe400078ec0ff */
[----:B------:R-:W-:Y:S02]  /*1930*/  MOV R20, R14 ;  /* 0x0000000e00147202 */ /* 0x000fe40000000f00 */
[----:B------:R-:W-:Y:S02]  /*1940*/  LOP3.LUT R21, R5, 0x3ff00000, RZ, 0xfc, !PT ;  /* 0x3ff0000005157812 */ /* 0x000fe400078efcff */
[----:B------:R-:W-:Y:S02]  /*1950*/  SHF.R.U32.HI R14, RZ, 0x14, R15 ;  /* 0x00000014ff0e7819 */ /* 0x000fe4000001160f */
[----:B------:R-:W-:Y:S02]  /*1960*/  ISETP.GE.U32.AND P1, PT, R21, 0x3ff6a09f, PT ;  /* 0x3ff6a09f1500780c */ /* 0x000fe40003f26070 */
[----:B------:R-:W-:-:S05]  /*1970*/  @!P0 LEA.HI R14, R29, 0xffffffca, RZ, 0xc ;  /* 0xffffffca1d0e8811 */ /* 0x000fca00078f60ff */
[----:B------:R-:W-:-:S06]  /*1980*/  VIADD R15, R14, 0xfffffc01 ;  /* 0xfffffc010e0f7836 */ /* 0x000fcc0000000000 */
[----:B------:R-:W-:Y:S02]  /*1990*/  @P1 VIADD R5, R21, 0xfff00000 ;  /* 0xfff0000015051836 */ /* 0x000fe40000000000 */
[----:B------:R-:W-:Y:S02]  /*19a0*/  @P1 VIADD R15, R14, 0xfffffc02 ;  /* 0xfffffc020e0f1836 */ /* 0x000fe40000000000 */
[----:B------:R-:W-:-:S03]  /*19b0*/  @P1 IMAD.MOV.U32 R21, RZ, RZ, R5 ;  /* 0x000000ffff151224 */ /* 0x000fc600078e0005 */
[----:B------:R-:W-:Y:S01]  /*19c0*/  LOP3.LUT R14, R15, 0x80000000, RZ, 0x3c, !PT ;  /* 0x800000000f0e7812 */ /* 0x000fe200078e3cff */
[----:B------:R-:W-:Y:S02]  /*19d0*/  HFMA2 R15, -RZ, RZ, 3.59375, 0 ;  /* 0x43300000ff0f7431 */ /* 0x000fe400000001ff */
[C---:B------:R-:W-:Y:S02]  /*19e0*/  DADD R16, R20.reuse, 1 ;  /* 0x3ff0000014107429 */ /* 0x040fe40000000000 */
[----:B------:R-:W-:-:S04]  /*19f0*/  DADD R20, R20, -1 ;  /* 0xbff0000014147429 */ /* 0x000fc80000000000 */
[----:B------:R-:W0:Y:S02]  /*1a00*/  MUFU.RCP64H R23, R17 ;  /* 0x0000001100177308 */ /* 0x000e240000001800 */
[----:B0-----:R-:W-:-:S08]  /*1a10*/  DFMA R6, -R16, R22, 1 ;  /* 0x3ff000001006742b */ /* 0x001fd00000000116 */
[----:B------:R-:W-:-:S08]  /*1a20*/  DFMA R6, R6, R6, R6 ;  /* 0x000000060606722b */ /* 0x000fd00000000006 */
[----:B------:R-:W-:-:S08]  /*1a30*/  DFMA R22, R22, R6, R22 ;  /* 0x000000061616722b */ /* 0x000fd00000000016 */
[----:B------:R-:W-:-:S08]  /*1a40*/  DMUL R6, R20, R22 ;  /* 0x0000001614067228 */ /* 0x000fd00000000000 */
[----:B------:R-:W-:-:S08]  /*1a50*/  DFMA R6, R20, R22, R6 ;  /* 0x000000161406722b */ /* 0x000fd00000000006 */
[----:B------:R-:W-:-:S08]  /*1a60*/  DMUL R24, R6, R6 ;  /* 0x0000000606187228 */ /* 0x000fd00000000000 */
[----:B------:R-:W-:Y:S01]  /*1a70*/  DFMA R16, R24, UR6, R18 ;  /* 0x0000000618107c2b */ /* 0x000fe20008000012 */
[----:B------:R-:W-:Y:S01]  /*1a80*/  UMOV UR6, 0x75488a3f ;  /* 0x75488a3f00067882 */ /* 0x000fe20000000000 */
[----:B------:R-:W-:Y:S01]  /*1a90*/  UMOV UR7, 0x3ef3b20a ;  /* 0x3ef3b20a00077882 */ /* 0x000fe20000000000 */
[----:B------:R-:W-:-:S05]  /*1aa0*/  DADD R18, R20, -R6 ;  /* 0x0000000014127229 */ /* 0x000fca0000000806 */
[----:B------:R-:W-:Y:S01]  /*1ab0*/  DFMA R16, R24, R16, UR6 ;  /* 0x0000000618107e2b */ /* 0x000fe20008000010 */
[----:B------:R-:W-:Y:S01]  /*1ac0*/  UMOV UR6, 0xe4faecd5 ;  /* 0xe4faecd500067882 */ /* 0x000fe20000000000 */
[----:B------:R-:W-:Y:S01]  /*1ad0*/  UMOV UR7, 0x3f1745cd ;  /* 0x3f1745cd00077882 */ /* 0x000fe20000000000 */
[----:B------:R-:W-:Y:S02]  /*1ae0*/  DADD R30, R18, R18 ;  /* 0x00000000121e7229 */ /* 0x000fe40000000012 */
[----:B------:R-:W-:-:S03]  /*1af0*/  DMUL R18, R6, R6 ;  /* 0x0000000606127228 */ /* 0x000fc60000000000 */
[----:B------:R-:W-:Y:S01]  /*1b00*/  DFMA R16, R24, R16, UR6 ;  /* 0x0000000618107e2b */ /* 0x000fe20008000010 */
[----:B------:R-:W-:Y:S01]  /*1b10*/  UMOV UR6, 0x258a578b ;  /* 0x258a578b00067882 */ /* 0x000fe20000000000 */
[----:B------:R-:W-:Y:S01]  /*1b20*/  UMOV UR7, 0x3f3c71c7 ;  /* 0x3f3c71c700077882 */ /* 0x000fe20000000000 */
[----:B------:R-:W-:Y:S02]  /*1b30*/  DFMA R30, R20, -R6, R30 ;  /* 0x80000006141e722b */ /* 0x000fe4000000001e */
[----:B------:R-:W-:-:S03]  /*1b40*/  DMUL R20, R6, R18 ;  /* 0x0000001206147228 */ /* 0x000fc60000000000 */
[----:B------:R-:W-:Y:S01]  /*1b50*/  DFMA R16, R24, R16, UR6 ;  /* 0x0000000618107e2b */ /* 0x000fe20008000010 */
[----:B------:R-:W-:Y:S01]  /*1b60*/  UMOV UR6, 0x9242b910 ;  /* 0x9242b91000067882 */ /* 0x000fe20000000000 */
[----:B------:R-:W-:Y:S01]  /*1b70*/  UMOV UR7, 0x3f624924 ;  /* 0x3f62492400077882 */ /* 0x000fe20000000000 */
[----:B------:R-:W-:Y:S02]  /*1b80*/  DMUL R22, R22, R30 ;  /* 0x0000001e16167228 */ /* 0x000fe40000000000 */
[----:B------:R-:W-:-:S03]  /*1b90*/  DFMA R30, R6, R18, -R20 ;  /* 0x00000012061e722b */ /* 0x000fc60000000814 */
[----:B------:R-:W-:Y:S01]  /*1ba0*/  DFMA R16, R24, R16, UR6 ;  /* 0x0000000618107e2b */ /* 0x000fe20008000010 */
[----:B------:R-:W-:Y:S01]  /*1bb0*/  UMOV UR6, 0x99999dfb ;  /* 0x99999dfb00067882 */ /* 0x000fe20000000000 */
[----:B------:R-:W-:-:S03]  /*1bc0*/  UMOV UR7, 0x3f899999 ;  /* 0x3f89999900077882 */ /* 0x000fc60000000000 */
[----:B------:R-:W-:Y:S01]  /*1bd0*/  VIADD R35, R23, 0x100000 ;  /* 0x0010000017237836 */ /* 0x000fe20000000000 */
[----:B------:R-:W-:Y:S01]  /*1be0*/  DFMA R30, R22, R18, R30 ;  /* 0x00000012161e722b */ /* 0x000fe2000000001e */
[----:B------:R-:W-:Y:S01]  /*1bf0*/  IMAD.MOV.U32 R34, RZ, RZ, R22 ;  /* 0x000000ffff227224 */ /* 0x000fe200078e0016 */
[----:B------:R-:W-:Y:S01]  /*1c00*/  DFMA R26, R24, R16, UR6 ;  /* 0x00000006181a7e2b */ /* 0x000fe20008000010 */
[----:B------:R-:W-:Y:S01]  /*1c10*/  UMOV UR6, 0x55555555 ;  /* 0x5555555500067882 */ /* 0x000fe20000000000 */
[----:B------:R-:W-:-:S06]  /*1c20*/  UMOV UR7, 0x3fb55555 ;  /* 0x3fb5555500077882 */ /* 0x000fcc0000000000 */
[----:B------:R-:W-:-:S08]  /*1c30*/  DFMA R16, R24, R26, UR6 ;  /* 0x0000000618107e2b */ /* 0x000fd0000800001a */
[----:B------:R-:W-:Y:S01]  /*1c40*/  DADD R32, -R16, UR6 ;  /* 0x0000000610207e29 */ /* 0x000fe20008000100 */
[----:B------:R-:W-:Y:S01]  /*1c50*/  UMOV UR6, 0xb9e7b0 ;  /* 0x00b9e7b000067882 */ /* 0x000fe20000000000 */
[----:B------:R-:W-:-:S06]  /*1c60*/  UMOV UR7, 0x3c46a4cb ;  /* 0x3c46a4cb00077882 */ /* 0x000fcc0000000000 */
[----:B------:R-:W-:Y:S02]  /*1c70*/  DFMA R24, R24, R26, R32 ;  /* 0x0000001a1818722b */ /* 0x000fe40000000020 */
[----:B------:R-:W-:-:S06]  /*1c80*/  DFMA R32, R6, R6, -R18 ;  /* 0x000000060620722b */ /* 0x000fcc0000000812 */
[----:B------:R-:W-:Y:S01]  /*1c90*/  DADD R24, R24, -UR6 ;  /* 0x8000000618187e29 */ /* 0x000fe20008000000 */
[----:B------:R-:W-:Y:S01]  /*1ca0*/  UMOV UR6, 0x80000000 ;  /* 0x8000000000067882 */ /* 0x000fe20000000000 */
[----:B------:R-:W-:Y:S01]  /*1cb0*/  DFMA R32, R6, R34, R32 ;  /* 0x000000220620722b */ /* 0x000fe20000000020 */
[----:B------:R-:W-:-:S05]  /*1cc0*/  UMOV UR7, 0x43300000 ;  /* 0x4330000000077882 */ /* 0x000fca0000000000 */
[----:B------:R-:W-:Y:S02]  /*1cd0*/  DADD R26, R16, R24 ;  /* 0x00000000101a7229 */ /* 0x000fe40000000018 */
[----:B------:R-:W-:-:S06]  /*1ce0*/  DFMA R30, R6, R32, R30 ;  /* 0x00000020061e722b */ /* 0x000fcc000000001e */
[----:B------:R-:W-:Y:S02]  /*1cf0*/  DMUL R18, R26, R20 ;  /* 0x000000141a127228 */ /* 0x000fe40000000000 */
[----:B------:R-:W-:-:S06]  /*1d00*/  DADD R16, R16, -R26 ;  /* 0x0000000010107229 */ /* 0x000fcc000000081a */
[----:B------:R-:W-:Y:S02]  /*1d10*/  DFMA R32, R26, R20, -R18 ;  /* 0x000000141a20722b */ /* 0x000fe40000000812 */
[----:B------:R-:W-:-:S06]  /*1d20*/  DADD R16, R24, R16 ;  /* 0x0000000018107229 */ /* 0x000fcc0000000010 */
[----:B------:R-:W-:-:S08]  /*1d30*/  DFMA R30, R26, R30, R32 ;  /* 0x0000001e1a1e722b */ /* 0x000fd00000000020 */
[----:B------:R-:W-:-:S08]  /*1d40*/  DFMA R30, R16, R20, R30 ;  /* 0x00000014101e722b */ /* 0x000fd0000000001e */
[----:B------:R-:W-:-:S08]  /*1d50*/  DADD R20, R18, R30 ;  /* 0x0000000012147229 */ /* 0x000fd0000000001e */
[--C-:B------:R-:W-:Y:S02]  /*1d60*/  DADD R16, R6, R20.reuse ;  /* 0x0000000006107229 */ /* 0x100fe40000000014 */
[----:B------:R-:W-:-:S06]  /*1d70*/  DADD R18, R18, -R20 ;  /* 0x0000000012127229 */ /* 0x000fcc0000000814 */
[----:B------:R-:W-:Y:S02]  /*1d80*/  DADD R6, R6, -R16 ;  /* 0x0000000006067229 */ /* 0x000fe40000000810 */
[----:B------:R-:W-:-:S06]  /*1d90*/  DADD R18, R30, R18 ;  /* 0x000000001e127229 */ /* 0x000fcc0000000012 */
[----:B------:R-:W-:-:S08]  /*1da0*/  DADD R6, R20, R6 ;  /* 0x0000000014067229 */ /* 0x000fd00000000006 */
[----:B------:R-:W-:Y:S02]  /*1db0*/  DADD R6, R18, R6 ;  /* 0x0000000012067229 */ /* 0x000fe40000000006 */
[----:B------:R-:W-:Y:S01]  /*1dc0*/  DADD R18, R14, -UR6 ;  /* 0x800000060e127e29 */ /* 0x000fe20008000000 */
[----:B------:R-:W-:Y:S01]  /*1dd0*/  UMOV UR6, 0xfefa39ef ;  /* 0xfefa39ef00067882 */ /* 0x000fe20000000000 */
[----:B------:R-:W-:-:S04]  /*1de0*/  UMOV UR7, 0x3fe62e42 ;  /* 0x3fe62e4200077882 */ /* 0x000fc80000000000 */
[----:B------:R-:W-:-:S08]  /*1df0*/  DADD R6, R22, R6 ;  /* 0x0000000016067229 */ /* 0x000fd00000000006 */
[----:B------:R-:W-:-:S08]  /*1e00*/  DADD R14, R16, R6 ;  /* 0x00000000100e7229 */ /* 0x000fd00000000006 */
[--C-:B------:R-:W-:Y:S02]  /*1e10*/  DFMA R20, R18, UR6, R14.reuse ;  /* 0x0000000612147c2b */ /* 0x100fe4000800000e */
[----:B------:R-:W-:-:S06]  /*1e20*/  DADD R16, R16, -R14 ;  /* 0x0000000010107229 */ /* 0x000fcc000000080e */
[----:B------:R-:W-:Y:S02]  /*1e30*/  DFMA R22, R18, -UR6, R20 ;  /* 0x8000000612167c2b */ /* 0x000fe40008000014 */
[----:B------:R-:W-:-:S06]  /*1e40*/  DADD R16, R6, R16 ;  /* 0x0000000006107229 */ /* 0x000fcc0000000010 */
[----:B------:R-:W-:-:S08]  /*1e50*/  DADD R22, -R14, R22 ;  /* 0x000000000e167229 */ /* 0x000fd00000000116 */
[----:B------:R-:W-:-:S08]  /*1e60*/  DADD R16, R16, -R22 ;  /* 0x0000000010107229 */ /* 0x000fd00000000816 */
[----:B------:R-:W-:Y:S01]  /*1e70*/  DFMA R16, R18, UR8, R16 ;  /* 0x0000000812107c2b */ /* 0x000fe20008000010 */
[----:B------:R-:W-:Y:S01]  /*1e80*/  UMOV UR8, 0xaaaaaaab ;  /* 0xaaaaaaab00087882 */ /* 0x000fe20000000000 */
[----:B------:R-:W-:-:S06]  /*1e90*/  UMOV UR9, 0x4002aaaa ;  /* 0x4002aaaa00097882 */ /* 0x000fcc0000000000 */
[----:B------:R-:W-:-:S08]  /*1ea0*/  DADD R14, R20, R16 ;  /* 0x00000000140e7229 */ /* 0x000fd00000000010 */
[----:B------:R-:W-:Y:S02]  /*1eb0*/  DADD R20, R20, -R14 ;  /* 0x0000000014147229 */ /* 0x000fe4000000080e */
[----:B------:R-:W-:-:S06]  /*1ec0*/  DMUL R6, R14, UR8 ;  /* 0x000000080e067c28 */ /* 0x000fcc0008000000 */
[----:B------:R-:W-:Y:S02]  /*1ed0*/  DADD R18, R16, R20 ;  /* 0x0000000010127229 */ /* 0x000fe40000000014 */
[----:B------:R-:W-:Y:S01]  /*1ee0*/  DFMA R14, R14, UR8, -R6 ;  /* 0x000000080e0e7c2b */ /* 0x000fe20008000806 */
[----:B------:R-:W-:Y:S02]  /*1ef0*/  IMAD.MOV.U32 R16, RZ, RZ, 0x652b82fe ;  /* 0x652b82feff107424 */ /* 0x000fe400078e00ff */
[----:B------:R-:W-:-:S05]  /*1f00*/  IMAD.MOV.U32 R17, RZ, RZ, 0x3ff71547 ;  /* 0x3ff71547ff117424 */ /* 0x000fca00078e00ff */
[----:B------:R-:W-:-:S08]  /*1f10*/  DFMA R18, R18, UR8, R14 ;  /* 0x0000000812127c2b */ /* 0x000fd0000800000e */
[----:B------:R-:W-:-:S08]  /*1f20*/  DADD R14, R6, R18 ;  /* 0x00000000060e7229 */ /* 0x000fd00000000012 */
[----:B------:R-:W-:Y:S02]  /*1f30*/  DFMA R16, R14, R16, 6.75539944105574400000e+15 ;  /* 0x433800000e10742b */ /* 0x000fe40000000010 */
[----:B------:R-:W-:Y:S01]  /*1f40*/  FSETP.GEU.AND P0, PT, |R15|, 4.1917929649353027344, PT ;  /* 0x4086232b0f00780b */ /* 0x000fe20003f0e200 */
[----:B------:R-:W-:-:S05]  /*1f50*/  DADD R6, R6, -R14 ;  /* 0x0000000006067229 */ /* 0x000fca000000080e */
[----:B------:R-:W-:-:S03]  /*1f60*/  DADD R20, R16, -6.75539944105574400000e+15 ;  /* 0xc338000010147429 */ /* 0x000fc60000000000 */
[----:B------:R-:W-:-:S05]  /*1f70*/  DADD R18, R18, R6 ;  /* 0x0000000012127229 */ /* 0x000fca0000000006 */
[----:B------:R-:W-:Y:S01]  /*1f80*/  DFMA R22, R20, -UR6, R14 ;  /* 0x8000000614167c2b */ /* 0x000fe2000800000e */
[----:B------:R-:W-:Y:S01]  /*1f90*/  UMOV UR6, 0x3b39803f ;  /* 0x3b39803f00067882 */ /* 0x000fe20000000000 */
[----:B------:R-:W-:-:S06]  /*1fa0*/  UMOV UR7, 0x3c7abc9e ;  /* 0x3c7abc9e00077882 */ /* 0x000fcc0000000000 */
[----:B------:R-:W-:Y:S01]  /*1fb0*/  DFMA R20, R20, -UR6, R22 ;  /* 0x8000000614147c2b */ /* 0x000fe20008000016 */
[----:B------:R-:W-:Y:S01]  /*1fc0*/  UMOV UR6, 0x69ce2bdf ;  /* 0x69ce2bdf00067882 */ /* 0x000fe20000000000 */
[----:B------:R-:W-:Y:S01]  /*1fd0*/  IMAD.MOV.U32 R22, RZ, RZ, -0x35dec16 ;  /* 0xfca213eaff167424 */ /* 0x000fe200078e00ff */
[----:B------:R-:W-:Y:S01]  /*1fe0*/  UMOV UR7, 0x3e5ade15 ;  /* 0x3e5ade1500077882 */ /* 0x000fe20000000000 */
[----:B------:R-:W-:-:S06]  /*1ff0*/  IMAD.MOV.U32 R23, RZ, RZ, 0x3e928af3 ;  /* 0x3e928af3ff177424 */ /* 0x000fcc00078e00ff */
[----:B------:R-:W-:Y:S01]  /*2000*/  DFMA R22, R20, UR6, R22 ;  /* 0x0000000614167c2b */ /* 0x000fe20008000016 */
[----:B------:R-:W-:Y:S01]  /*2010*/  UMOV UR6, 0x62401315 ;  /* 0x6240131500067882 */ /* 0x000fe20000000000 */
[----:B------:R-:W-:-:S06]  /*2020*/  UMOV UR7, 0x3ec71dee ;  /* 0x3ec71dee00077882 */ /* 0x000fcc0000000000 */
[----:B------:R-:W-:Y:S01]  /*2030*/  DFMA R22, R20, R22, UR6 ;  /* 0x0000000614167e2b */ /* 0x000fe20008000016 */
        /* <DEDUP_REMOVED lines=20> */
[----:B------:R-:W-:-:S08]  /*2180*/  DFMA R22, R20, R22, UR6 ;  /* 0x0000000614167e2b */ /* 0x000fd00008000016 */
[----:B------:R-:W-:-:S08]  /*2190*/  DFMA R22, R20, R22, 1 ;  /* 0x3ff000001416742b */ /* 0x000fd00000000016 */
[----:B------:R-:W-:-:S10]  /*21a0*/  DFMA R22, R20, R22, 1 ;  /* 0x3ff000001416742b */ /* 0x000fd40000000016 */
[----:B------:R-:W-:Y:S01]  /*21b0*/  LEA R7, R16, R23, 0x14 ;  /* 0x0000001710077211 */ /* 0x000fe200078ea0ff */
[----:B------:R-:W-:Y:S01]  /*21c0*/  IMAD.MOV.U32 R6, RZ, RZ, R22 ;  /* 0x000000ffff067224 */ /* 0x000fe200078e0016 */
[----:B------:R-:W-:Y:S06]  /*21d0*/  @!P0 BRA `(.L_x_26) ;  /* 0x0000000000348947 */ /* 0x000fec0003800000 */
[----:B------:R-:W-:Y:S01]  /*21e0*/  FSETP.GEU.AND P1, PT, |R15|, 4.2275390625, PT ;  /* 0x408748000f00780b */ /* 0x000fe20003f2e200 */
[C---:B------:R-:W-:Y:S02]  /*21f0*/  DADD R6, R14.reuse, +INF ;  /* 0x7ff000000e067429 */ /* 0x040fe40000000000 */
[----:B------:R-:W-:-:S08]  /*2200*/  DSETP.GEU.AND P0, PT, R14, RZ, PT ;  /* 0x000000ff0e00722a */ /* 0x000fd00003f0e000 */
[----:B------:R-:W-:Y:S02]  /*2210*/  FSEL R6, R6, RZ, P0 ;  /* 0x000000ff06067208 */ /* 0x000fe40000000000 */
[----:B------:R-:W-:Y:S01]  /*2220*/  @!P1 LEA.HI R5, R16, R16, RZ, 0x1 ;  /* 0x0000001010059211 */ /* 0x000fe200078f08ff */
[----:B------:R-:W-:Y:S01]  /*2230*/  @!P1 IMAD.MOV.U32 R14, RZ, RZ, R22 ;  /* 0x000000ffff0e9224 */ /* 0x000fe200078e0016 */
[----:B------:R-:W-:Y:S02]  /*2240*/  FSEL R7, R7, RZ, P0 ;  /* 0x000000ff07077208 */ /* 0x000fe40000000000 */
[----:B------:R-:W-:-:S05]  /*2250*/  @!P1 SHF.R.S32.HI R5, RZ, 0x1, R5 ;  /* 0x00000001ff059819 */ /* 0x000fca0000011405 */
[----:B------:R-:W-:Y:S02]  /*2260*/  @!P1 IMAD.IADD R16, R16, 0x1, -R5 ;  /* 0x0000000110109824 */ /* 0x000fe400078e0a05 */
[----:B------:R-:W-:-:S03]  /*2270*/  @!P1 IMAD R15, R5, 0x100000, R23 ;  /* 0x00100000050f9824 */ /* 0x000fc600078e0217 */
[----:B------:R-:W-:Y:S02]  /*2280*/  @!P1 LEA R17, R16, 0x3ff00000, 0x14 ;  /* 0x3ff0000010119811 */ /* 0x000fe400078ea0ff */
[----:B------:R-:W-:-:S06]  /*2290*/  @!P1 MOV R16, RZ ;  /* 0x000000ff00109202 */ /* 0x000fcc0000000f00 */
[----:B------:R-:W-:-:S11]  /*22a0*/  @!P1 DMUL R6, R14, R16 ;  /* 0x000000100e069228 */ /* 0x000fd60000000000 */
.L_x_26:
[----:B------:R-:W-:Y:S02]  /*22b0*/  DFMA R14, R18, R6, R6 ;  /* 0x00000006120e722b */ /* 0x000fe40000000006 */
[----:B------:R-:W-:-:S08]  /*22c0*/  DSETP.NEU.AND P0, PT, |R6|, +INF , PT ;  /* 0x7ff000000600742a */ /* 0x000fd00003f0d200 */
[----:B------:R-:W-:Y:S01]  /*22d0*/  FSEL R5, R6, R14, !P0 ;  /* 0x0000000e06057208 */ /* 0x000fe20004000000 */
[----:B------:R-:W-:Y:S01]  /*22e0*/  IMAD.MOV.U32 R6, RZ, RZ, R0 ;  /* 0x000000ffff067224 */ /* 0x000fe200078e0000 */
[----:B------:R-:W-:Y:S01]  /*22f0*/  FSEL R14, R7, R15, !P0 ;  /* 0x0000000f070e7208 */ /* 0x000fe20004000000 */
[----:B------:R-:W-:-:S04]  /*2300*/  IMAD.MOV.U32 R7, RZ, RZ, 0x0 ;  /* 0x00000000ff077424 */ /* 0x000fc800078e00ff */
[----:B------:R-:W-:Y:S05]  /*2310*/  RET.REL.NODEC R6 `(_Z24_manning_friction_slopediddPdS_S_S_S_S_S_S_) ;  /* 0xffffffdc06387950 */ /* 0x000fea0003c3ffff */
.L_x_27:
[----:B------:R-:W-:-:S00]  /*2320*/  BRA `(.L_x_27) ;  /* 0xfffffffc00fc7947 */ /* 0x000fc0000383ffff */
[----:B------:R-:W-:-:S00]  /*2330*/  NOP ;  /* 0x0000000000007918 */ /* 0x000fc00000000000 */
        /* <DEDUP_REMOVED lines=12> */
.L_x_52:


//--------------------- .text._Z22_manning_friction_flatiddPdS_S_S_S_S_S_ --------------------------
	.section	.text._Z22_manning_friction_flatiddPdS_S_S_S_S_S_,"ax",@progbits
	.align	128
        .global         _Z22_manning_friction_flatiddPdS_S_S_S_S_S_
        .type           _Z22_manning_friction_flatiddPdS_S_S_S_S_S_,@function
        .size           _Z22_manning_friction_flatiddPdS_S_S_S_S_S_,(.L_x_55 - _Z22_manning_friction_flatiddPdS_S_S_S_S_S_)
        .other          _Z22_manning_friction_flatiddPdS_S_S_S_S_S_,@"STO_CUDA_ENTRY STV_DEFAULT"
_Z22_manning_friction_flatiddPdS_S_S_S_S_S_:
.text._Z22_manning_friction_flatiddPdS_S_S_S_S_S_:
        /* <DEDUP_REMOVED lines=21> */
[----:B------:R-:W0:Y:S02]  /*0150*/  LDC.64 R4, c[0x0][0x3a0] ;  /* 0x0000e800ff047b82 */ /* 0x000e240000000a00 */
[----:B0-----:R-:W-:-:S04]  /*0160*/  IMAD.WIDE R4, R2, 0x8, R4 ;  /* 0x0000000802047825 */ /* 0x001fc800078e0204 */
[C---:B------:R-:W-:Y:S02]  /*0170*/  IMAD.WIDE R6, R13.reuse, 0x8, R4 ;  /* 0x000000080d067825 */ /* 0x040fe400078e0204 */
[----:B------:R-:W2:Y:S04]  /*0180*/  LDG.E.64 R4, desc[UR4][R4.64] ;  /* 0x0000000404047981 */ /* 0x000ea8000c1e1b00 */
[----:B------:R-:W2:Y:S01]  /*0190*/  LDG.E.64 R8, desc[UR4][R6.64] ;  /* 0x0000000406087981 */ /* 0x000ea2000c1e1b00 */
[----:B------:R-:W-:-:S06]  /*01a0*/  IMAD.WIDE R12, R13, 0x8, R6 ;  /* 0x000000080d0c7825 */ /* 0x000fcc00078e0206 */
[----:B------:R-:W3:Y:S01]  /*01b0*/  LDG.E.64 R12, desc[UR4][R12.64] ;  /* 0x000000040c0c7981 */ /* 0x000ee2000c1e1b00 */
[----:B------:R-:W0:Y:S01]  /*01c0*/  MUFU.RCP64H R15, -3 ;  /* 0xc0080000000f7908 */ /* 0x000e220000001800 */
[----:B------:R-:W-:Y:S01]  /*01d0*/  IMAD.MOV.U32 R18, RZ, RZ, 0x0 ;  /* 0x00000000ff127424 */ /* 0x000fe200078e00ff */
[----:B------:R-:W-:Y:S01]  /*01e0*/  BSSY.RECONVERGENT B0, `(.L_x_28) ;  /* 0x0000019000007945 */ /* 0x000fe20003800200 */
[----:B------:R-:W-:Y:S02]  /*01f0*/  IMAD.MOV.U32 R19, RZ, RZ, 0x40080000 ;  /* 0x40080000ff137424 */ /* 0x000fe400078e00ff */
[----:B------:R-:W-:-:S06]  /*0200*/  IMAD.MOV.U32 R14, RZ, RZ, 0x1 ;  /* 0x00000001ff0e7424 */ /* 0x000fcc00078e00ff */
[----:B0-----:R-:W-:-:S08]  /*0210*/  DFMA R16, R14, R18, 1 ;  /* 0x3ff000000e10742b */ /* 0x001fd00000000012 */
[----:B------:R-:W-:-:S08]  /*0220*/  DFMA R16, R16, R16, R16 ;  /* 0x000000101010722b */ /* 0x000fd00000000010 */
[----:B------:R-:W-:Y:S02]  /*0230*/  DFMA R16, R14, R16, R14 ;  /* 0x000000100e10722b */ /* 0x000fe4000000000e */
[----:B--2---:R-:W-:-:S06]  /*0240*/  DADD R8, R4, R8 ;  /* 0x0000000004087229 */ /* 0x004fcc0000000008 */
[----:B------:R-:W-:Y:S02]  /*0250*/  DFMA R4, R16, R18, 1 ;  /* 0x3ff000001004742b */ /* 0x000fe40000000012 */
[----:B---3--:R-:W-:-:S06]  /*0260*/  DADD R8, R12, R8 ;  /* 0x000000000c087229 */ /* 0x008fcc0000000008 */
[----:B------:R-:W-:-:S08]  /*0270*/  DFMA R4, R16, R4, R16 ;  /* 0x000000041004722b */ /* 0x000fd00000000010 */
[----:B------:R-:W-:Y:S01]  /*0280*/  DMUL R6, R8, R4 ;  /* 0x0000000408067228 */ /* 0x000fe20000000000 */
[----:B------:R-:W-:-:S07]  /*0290*/  FSETP.GEU.AND P1, PT, |R9|, 6.5827683646048100446e-37, PT ;  /* 0x036000000900780b */ /* 0x000fce0003f2e200 */
[----:B------:R-:W-:-:S08]  /*02a0*/  DFMA R12, R6, 3, R8 ;  /* 0x40080000060c782b */ /* 0x000fd00000000008 */
[----:B------:R-:W-:-:S10]  /*02b0*/  DFMA R4, R4, R12, R6 ;  /* 0x0000000c0404722b */ /* 0x000fd40000000006 */
[----:B------:R-:W-:-:S05]  /*02c0*/  FFMA R0, RZ, -2.125, R5 ;  /* 0xc0080000ff007823 */ /* 0x000fca0000000005 */
[----:B------:R-:W-:-:S13]  /*02d0*/  FSETP.GT.AND P0, PT, |R0|, 1.469367938527859385e-39, PT ;  /* 0x001000000000780b */ /* 0x000fda0003f04200 */
[----:B------:R-:W-:Y:S05]  /*02e0*/  @P0 BRA P1, `(.L_x_29) ;  /* 0x0000000000200947 */ /* 0x000fea0000800000 */
[----:B------:R-:W-:Y:S01]  /*02f0*/  IMAD.MOV.U32 R14, RZ, RZ, R8 ;  /* 0x000000ffff0e7224 */ /* 0x000fe200078e0008 */
[----:B------:R-:W-:Y:S01]  /*0300*/  MOV R0, 0x350 ;  /* 0x0000035000007802 */ /* 0x000fe20000000f00 */
[----:B------:R-:W-:Y:S02]  /*0310*/  IMAD.MOV.U32 R15, RZ, RZ, R9 ;  /* 0x000000ffff0f7224 */ /* 0x000fe400078e0009 */
[----:B------:R-:W-:Y:S02]  /*0320*/  IMAD.MOV.U32 R12, RZ, RZ, RZ ;  /* 0x000000ffff0c7224 */ /* 0x000fe400078e00ff */
[----:B------:R-:W-:-:S07]  /*0330*/  IMAD.MOV.U32 R13, RZ, RZ, -0x3ff80000 ;  /* 0xc0080000ff0d7424 */ /* 0x000fce00078e00ff */
[----:B------:R-:W-:Y:S05]  /*0340*/  CALL.REL.NOINC `($__internal_2_$__cuda_sm20_div_rn_f64_full) ;  /* 0x0000000400a87944 */ /* 0x000fea0003c00000 */
[----:B------:R-:W-:Y:S02]  /*0350*/  IMAD.MOV.U32 R4, RZ, RZ, R20 ;  /* 0x000000ffff047224 */ /* 0x000fe400078e0014 */
[----:B------:R-:W-:-:S07]  /*0360*/  IMAD.MOV.U32 R5, RZ, RZ, R21 ;  /* 0x000000ffff057224 */ /* 0x000fce00078e0015 */
.L_x_29:
[----:B------:R-:W-:Y:S05]  /*0370*/  BSYNC.RECONVERGENT B0 ;  /* 0x0000000000007941 */ /* 0x000fea0003800200 */
.L_x_28:
[----:B------:R-:W0:Y:S08]  /*0380*/  LDC.64 R6, c[0x0][0x398] ;  /* 0x0000e600ff067b82 */ /* 0x000e300000000a00 */
[----:B------:R-:W1:Y:S01]  /*0390*/  LDC.64 R8, c[0x0][0x390] ;  /* 0x0000e400ff087b82 */ /* 0x000e620000000a00 */
[----:B0-----:R-:W-:-:S06]  /*03a0*/  IMAD.WIDE R6, R2, 0x8, R6 ;  /* 0x0000000802067825 */ /* 0x001fcc00078e0206 */
[----:B------:R-:W2:Y:S02]  /*03b0*/  LDG.E.64 R6, desc[UR4][R6.64] ;  /* 0x0000000406067981 */ /* 0x000ea4000c1e1b00 */
[----:B--2---:R-:W-:-:S08]  /*03c0*/  DADD R4, R6, R4 ;  /* 0x0000000006047229 */ /* 0x004fd00000000004 */
[----:B-1----:R-:W-:-:S14]  /*03d0*/  DSETP.GE.AND P0, PT, R4, R8, PT ;  /* 0x000000080400722a */ /* 0x002fdc0003f06000 */
[----:B------:R-:W-:Y:S05]  /*03e0*/  @!P0 EXIT ;  /* 0x000000000000894d */ /* 0x000fea0003800000 */
        /* <DEDUP_REMOVED lines=9> */
[C---:B--2---:R-:W-:Y:S01]  /*0480*/  DMUL R24, R10.reuse, -UR6 ;  /* 0x800000060a187c28 */ /* 0x044fe20008000000 */
[----:B------:R-:W-:Y:S07]  /*0490*/  BSSY.RECONVERGENT B0, `(.L_x_30) ;  /* 0x0000014000007945 */ /* 0x000fee0003800200 */
[----:B------:R-:W-:-:S02]  /*04a0*/  DMUL R10, R10, R24 ;  /* 0x000000180a0a7228 */ /* 0x000fc40000000000 */
        /* <DEDUP_REMOVED lines=16> */
[----:B------:R-:W-:-:S07]  /*05b0*/  MOV R0, 0x5d0 ;  /* 0x000005d000007802 */ /* 0x000fce0000000f00 */
[----:B------:R-:W-:Y:S05]  /*05c0*/  CALL.REL.NOINC `($__internal_3_$__cuda_sm20_dsqrt_rn_f64_mediumpath_v1) ;  /* 0x0000000800747944 */ /* 0x000fea0003c00000 */
.L_x_31:
[----:B------:R-:W-:Y:S05]  /*05d0*/  BSYNC.RECONVERGENT B0 ;  /* 0x0000000000007941 */ /* 0x000fea0003800200 */
.L_x_30:
        /* <DEDUP_REMOVED lines=8> */
[----:B------:R-:W-:Y:S05]  /*0660*/  CALL.REL.NOINC `($_Z22_manning_friction_flatiddPdS_S_S_S_S_S_$__internal_accurate_pow) ;  /* 0x0000000800f87944 */ /* 0x000fea0003c00000 */
[----:B------:R-:W-:Y:S05]  /*0670*/  BSYNC.RECONVERGENT B1 ;  /* 0x0000000000017941 */ /* 0x000fea0003800200 */
.L_x_34:
[----:B------:R-:W-:-:S04]  /*0680*/  ISETP.GE.AND P0, PT, R5, RZ, PT ;  /* 0x000000ff0500720c */ /* 0x000fc80003f06270 */
[----:B------:R-:W-:Y:S02]  /*0690*/  FSEL R12, R3, RZ, P0 ;  /* 0x000000ff030c7208 */ /* 0x000fe40000000000 */
[----:B------:R-:W-:-:S07]  /*06a0*/  FSEL R13, R18, -QNAN , P0 ;  /* 0xfff80000120d7808 */ /* 0x000fce0000000000 */
.L_x_33:
[----:B------:R-:W-:Y:S05]  /*06b0*/  BSYNC.RECONVERGENT B0 ;  /* 0x0000000000007941 */ /* 0x000fea0003800200 */
.L_x_32:
        /* <DEDUP_REMOVED lines=14> */
.L_x_36:
[----:B------:R-:W-:Y:S05]  /*07a0*/  BSYNC.RECONVERGENT B0 ;  /* 0x0000000000007941 */ /* 0x000fea0003800200 */
.L_x_35:
[----:B------:R-:W-:Y:S01]  /*07b0*/  FSEL R13, R13, 1.875, P1 ;  /* 0x3ff000000d0d7808 */ /* 0x000fe20000800000 */
[----:B------:R-:W-:Y:S01]  /*07c0*/  IMAD.MOV.U32 R4, RZ, RZ, 0x1 ;  /* 0x00000001ff047424 */ /* 0x000fe200078e00ff */
[----:B------:R-:W-:Y:S01]  /*07d0*/  FSEL R12, R12, RZ, P1 ;  /* 0x000000ff0c0c7208 */ /* 0x000fe20000800000 */
[----:B------:R-:W-:Y:S01]  /*07e0*/  BSSY.RECONVERGENT B0, `(.L_x_37) ;  /* 0x0000014000007945 */ /* 0x000fe20003800200 */
[----:B------:R-:W0:Y:S01]  /*07f0*/  MUFU.RCP64H R5, R13 ;  /* 0x0000000d00057308 */ /* 0x000e220000001800 */
[----:B------:R-:W-:-:S03]  /*0800*/  FSETP.GEU.AND P1, PT, |R11|, 6.5827683646048100446e-37, PT ;  /* 0x036000000b00780b */ /* 0x000fc60003f2e200 */
        /* <DEDUP_REMOVED lines=12> */
[----:B------:R-:W-:Y:S02]  /*08d0*/  MOV R15, R11 ;  /* 0x0000000b000f7202 */ /* 0x000fe40000000f00 */
[----:B------:R-:W-:-:S07]  /*08e0*/  MOV R0, 0x900 ;  /* 0x0000090000007802 */ /* 0x000fce0000000f00 */
[----:B------:R-:W-:Y:S05]  /*08f0*/  CALL.REL.NOINC `($__internal_2_$__cuda_sm20_div_rn_f64_full) ;  /* 0x00000000003c7944 */ /* 0x000fea0003c00000 */
[----:B------:R-:W-:Y:S02]  /*0900*/  IMAD.MOV.U32 R4, RZ, RZ, R20 ;  /* 0x000000ffff047224 */ /* 0x000fe400078e0014 */
[----:B------:R-:W-:-:S07]  /*0910*/  IMAD.MOV.U32 R5, RZ, RZ, R21 ;  /* 0x000000ffff057224 */ /* 0x000fce00078e0015 */
.L_x_38:
[----:B------:R-:W-:Y:S05]  /*0920*/  BSYNC.RECONVERGENT B0 ;  /* 0x0000000000007941 */ /* 0x000fea0003800200 */
.L_x_37:
        /* <DEDUP_REMOVED lines=12> */
        .weak           $__internal_2_$__cuda_sm20_div_rn_f64_full
        .type           $__internal_2_$__cuda_sm20_div_rn_f64_full,@function
        .size           $__internal_2_$__cuda_sm20_div_rn_f64_full,($__internal_3_$__cuda_sm20_dsqrt_rn_f64_mediumpath_v1 - $__internal_2_$__cuda_sm20_div_rn_f64_full)
$__internal_2_$__cuda_sm20_div_rn_f64_full:
[C---:B------:R-:W-:Y:S01]  /*09f0*/  FSETP.GEU.AND P0, PT, |R13|.reuse, 1.469367938527859385e-39, PT ;  /* 0x001000000d00780b */ /* 0x040fe20003f0e200 */
[----:B------:R-:W-:Y:S01]  /*0a00*/  IMAD.MOV.U32 R20, RZ, RZ, 0x1 ;  /* 0x00000001ff147424 */ /* 0x000fe200078e00ff */
[----:B------:R-:W-:Y:S01]  /*0a10*/  LOP3.LUT R4, R13, 0x800fffff, RZ, 0xc0, !PT ;  /* 0x800fffff0d047812 */ /* 0x000fe200078ec0ff */
[----:B------:R-:W-:Y:S01]  /*0a20*/  BSSY.RECONVERGENT B1, `(.L_x_39) ;  /* 0x0000054000017945 */ /* 0x000fe20003800200 */
[C---:B------:R-:W-:Y:S02]  /*0a30*/  FSETP.GEU.AND P2, PT, |R15|.reuse, 1.469367938527859385e-39, PT ;  /* 0x001000000f00780b */ /* 0x040fe40003f4e200 */
[----:B------:R-:W-:Y:S01]  /*0a40*/  LOP3.LUT R5, R4, 0x3ff00000, RZ, 0xfc, !PT ;  /* 0x3ff0000004057812 */ /* 0x000fe200078efcff */
[----:B------:R-:W-:Y:S01]  /*0a50*/  IMAD.MOV.U32 R4, RZ, RZ, R12 ;  /* 0x000000ffff047224 */ /* 0x000fe200078e000c */
[----:B------:R-:W-:Y:S02]  /*0a60*/  LOP3.LUT R3, R15, 0x7ff00000, RZ, 0xc0, !PT ;  /* 0x7ff000000f037812 */ /* 0x000fe400078ec0ff */
[----:B------:R-:W-:-:S03]  /*0a70*/  LOP3.LUT R26, R13, 0x7ff00000, RZ, 0xc0, !PT ;  /* 0x7ff000000d1a7812 */ /* 0x000fc600078ec0ff */
[----:B------:R-:W-:Y:S01]  /*0a80*/  @!P0 DMUL R4, R12, 8.98846567431157953865e+307 ;  /* 0x7fe000000c048828 */ /* 0x000fe20000000000 */
[----:B------:R-:W-:-:S03]  /*0a90*/  ISETP.GE.U32.AND P1, PT, R3, R26, PT ;  /* 0x0000001a0300720c */ /* 0x000fc60003f26070 */
[----:B------:R-:W-:Y:S01]  /*0aa0*/  @!P2 LOP3.LUT R18, R13, 0x7ff00000, RZ, 0xc0, !PT ;  /* 0x7ff000000d12a812 */ /* 0x000fe200078ec0ff */
[----:B------:R-:W-:Y:S01]  /*0ab0*/  @!P2 IMAD.MOV.U32 R24, RZ, RZ, RZ ;  /* 0x000000ffff18a224 */ /* 0x000fe200078e00ff */
[----:B------:R-:W0:Y:S02]  /*0ac0*/  MUFU.RCP64H R21, R5 ;  /* 0x0000000500157308 */ /* 0x000e240000001800 */
[----:B------:R-:W-:Y:S01]  /*0ad0*/  @!P2 ISETP.GE.U32.AND P3, PT, R3, R18, PT ;  /* 0x000000120300a20c */ /* 0x000fe20003f66070 */
[----:B------:R-:W-:Y:S01]  /*0ae0*/  IMAD.MOV.U32 R18, RZ, RZ, 0x1ca00000 ;  /* 0x1ca00000ff127424 */ /* 0x000fe200078e00ff */
[----:B------:R-:W-:-:S04]  /*0af0*/  @!P0 LOP3.LUT R26, R5, 0x7ff00000, RZ, 0xc0, !PT ;  /* 0x7ff00000051a8812 */ /* 0x000fc800078ec0ff */
[----:B------:R-:W-:-:S04]  /*0b00*/  @!P2 SEL R19, R18, 0x63400000, !P3 ;  /* 0x634000001213a807 */ /* 0x000fc80005800000 */
[----:B------:R-:W-:-:S04]  /*0b10*/  @!P2 LOP3.LUT R19, R19, 0x80000000, R15, 0xf8, !PT ;  /* 0x800000001313a812 */ /* 0x000fc800078ef80f */
[----:B------:R-:W-:Y:S01]  /*0b20*/  @!P2 LOP3.LUT R25, R19, 0x100000, RZ, 0xfc, !PT ;  /* 0x001000001319a812 */ /* 0x000fe200078efcff */
[----:B0-----:R-:W-:Y:S01]  /*0b30*/  DFMA R16, R20, -R4, 1 ;  /* 0x3ff000001410742b */ /* 0x001fe20000000804 */
[----:B------:R-:W-:-:S07]  /*0b40*/  IMAD.MOV.U32 R19, RZ, RZ, R3 ;  /* 0x000000ffff137224 */ /* 0x000fce00078e0003 */
[----:B------:R-:W-:-:S08]  /*0b50*/  DFMA R16, R16, R16, R16 ;  /* 0x000000101010722b */ /* 0x000fd00000000010 */
[----:B------:R-:W-:Y:S01]  /*0b60*/  DFMA R20, R20, R16, R20 ;  /* 0x000000101414722b */ /* 0x000fe20000000014 */
[----:B------:R-:W-:Y:S01]  /*0b70*/  SEL R17, R18, 0x63400000, !P1 ;  /* 0x6340000012117807 */ /* 0x000fe20004800000 */
[----:B------:R-:W-:-:S03]  /*0b80*/  IMAD.MOV.U32 R16, RZ, RZ, R14 ;  /* 0x000000ffff107224 */ /* 0x000fc600078e000e */
[----:B------:R-:W-:-:S03]  /*0b90*/  LOP3.LUT R17, R17, 0x800fffff, R15, 0xf8, !PT ;  /* 0x800fffff11117812 */ /* 0x000fc600078ef80f */
[----:B------:R-:W-:-:S03]  /*0ba0*/  DFMA R22, R20, -R4, 1 ;  /* 0x3ff000001416742b */ /* 0x000fc60000000804 */
[----:B------:R-:W-:-:S05]  /*0bb0*/  @!P2 DFMA R16, R16, 2, -R24 ;  /* 0x400000001010a82b */ /* 0x000fca0000000818 */
[----:B------:R-:W-:-:S05]  /*0bc0*/  DFMA R22, R20, R22, R20 ;  /* 0x000000161416722b */ /* 0x000fca0000000014 */
[----:B------:R-:W-:-:S03]  /*0bd0*/  @!P2 LOP3.LUT R19, R17, 0x7ff00000, RZ, 0xc0, !PT ;  /* 0x7ff000001113a812 */ /* 0x000fc600078ec0ff */
[----:B------:R-:W-:Y:S01]  /*0be0*/  DMUL R20, R22, R16 ;  /* 0x0000001016147228 */ /* 0x000fe20000000000 */
[----:B------:R-:W-:-:S04]  /*0bf0*/  IADD3 R27, PT, PT, R19, -0x1, RZ ;  /* 0xffffffff131b7810 */ /* 0x000fc80007ffe0ff */
[----:B------:R-:W-:Y:S01]  /*0c00*/  ISETP.GT.U32.AND P0, PT, R27, 0x7feffffe, PT ;  /* 0x7feffffe1b00780c */ /* 0x000fe20003f04070 */
[----:B------:R-:W-:Y:S02]  /*0c10*/  VIADD R27, R26, 0xffffffff ;  /* 0xffffffff1a1b7836 */ /* 0x000fe40000000000 */
[----:B------:R-:W-:-:S03]  /*0c20*/  DFMA R24, R20, -R4, R16 ;  /* 0x800000041418722b */ /* 0x000fc60000000010 */
[----:B------:R-:W-:-:S05]  /*0c30*/  ISETP.GT.U32.OR P0, PT, R27, 0x7feffffe, P0 ;  /* 0x7feffffe1b00780c */ /* 0x000fca0000704470 */
[----:B------:R-:W-:-:S08]  /*0c40*/  DFMA R24, R22, R24, R20 ;  /* 0x000000181618722b */ /* 0x000fd00000000014 */
[----:B------:R-:W-:Y:S05]  /*0c50*/  @P0 BRA `(.L_x_40) ;  /* 0x00000000006c0947 */ /* 0x000fea0003800000 */
[----:B------:R-:W-:-:S04]  /*0c60*/  LOP3.LUT R20, R13, 0x7ff00000, RZ, 0xc0, !PT ;  /* 0x7ff000000d147812 */ /* 0x000fc800078ec0ff */
[CC--:B------:R-:W-:Y:S02]  /*0c70*/  VIADDMNMX R14, R3.reuse, -R20.reuse, 0xb9600000, !PT ;  /* 0xb9600000030e7446 */ /* 0x0c0fe40007800914 */
[----:B------:R-:W-:Y:S02]  /*0c80*/  ISETP.GE.U32.AND P0, PT, R3, R20, PT ;  /* 0x000000140300720c */ /* 0x000fe40003f06070 */
[----:B------:R-:W-:Y:S01]  /*0c90*/  VIMNMX R3, PT, PT, R14, 0x46a00000, PT ;  /* 0x46a000000e037848 */ /* 0x000fe20003fe0100 */
[----:B------:R-:W-:Y:S01]  /*0ca0*/  IMAD.MOV.U32 R14, RZ, RZ, RZ ;  /* 0x000000ffff0e7224 */ /* 0x000fe200078e00ff */
[----:B------:R-:W-:-:S05]  /*0cb0*/  SEL R18, R18, 0x63400000, !P0 ;  /* 0x6340000012127807 */ /* 0x000fca0004000000 */
[----:B------:R-:W-:-:S04]  /*0cc0*/  IMAD.IADD R3, R3, 0x1, -R18 ;  /* 0x0000000103037824 */ /* 0x000fc800078e0a12 */
        /* <DEDUP_REMOVED lines=11> */
[----:B------:R-:W-:Y:S01]  /*0d80*/  DMUL.RP R14, R24, R14 ;  /* 0x0000000e180e7228 */ /* 0x000fe20000008000 */
[----:B------:R-:W-:Y:S01]  /*0d90*/  IMAD.MOV.U32 R4, RZ, RZ, RZ ;  /* 0x000000ffff047224 */ /* 0x000fe200078e00ff */
[----:B------:R-:W-:-:S05]  /*0da0*/  IADD3 R3, PT, PT, -R3, -0x43300000, RZ ;  /* 0xbcd0000003037810 */ /* 0x000fca0007ffe1ff */
[----:B------:R-:W-:-:S03]  /*0db0*/  DFMA R4, R20, -R4, R24 ;  /* 0x800000041404722b */ /* 0x000fc60000000018 */
[----:B------:R-:W-:-:S07]  /*0dc0*/  LOP3.LUT R13, R15, R13, RZ, 0x3c, !PT ;  /* 0x0000000d0f0d7212 */ /* 0x000fce00078e3cff */
[----:B------:R-:W-:-:S04]  /*0dd0*/  FSETP.NEU.AND P0, PT, |R5|, R3, PT ;  /* 0x000000030500720b */ /* 0x000fc80003f0d200 */
[----:B------:R-:W-:Y:S02]  /*0de0*/  FSEL R20, R14, R20, !P0 ;  /* 0x000000140e147208 */ /* 0x000fe40004000000 */
[----:B------:R-:W-:Y:S01]  /*0df0*/  FSEL R21, R13, R21, !P0 ;  /* 0x000000150d157208 */ /* 0x000fe20004000000 */
[----:B------:R-:W-:Y:S06]  /*0e00*/  BRA `(.L_x_41) ;  /* 0x0000000000547947 */ /* 0x000fec0003800000 */
.L_x_40:
[----:B------:R-:W-:-:S14]  /*0e10*/  DSETP.NAN.AND P0, PT, R14, R14, PT ;  /* 0x0000000e0e00722a */ /* 0x000fdc0003f08000 */
[----:B------:R-:W-:Y:S05]  /*0e20*/  @P0 BRA `(.L_x_42) ;  /* 0x0000000000440947 */ /* 0x000fea0003800000 */
[----:B------:R-:W-:-:S14]  /*0e30*/  DSETP.NAN.AND P0, PT, R12, R12, PT ;  /* 0x0000000c0c00722a */ /* 0x000fdc0003f08000 */
[----:B------:R-:W-:Y:S05]  /*0e40*/  @P0 BRA `(.L_x_43) ;  /* 0x0000000000300947 */ /* 0x000fea0003800000 */
[----:B------:R-:W-:Y:S01]  /*0e50*/  ISETP.NE.AND P0, PT, R19, R26, PT ;  /* 0x0000001a1300720c */ /* 0x000fe20003f05270 */
[----:B------:R-:W-:Y:S01]  /*0e60*/  IMAD.MOV.U32 R21, RZ, RZ, -0x80000 ;  /* 0xfff80000ff157424 */ /* 0x000fe200078e00ff */
        /* <DEDUP_REMOVED lines=10> */
.L_x_43:
[----:B------:R-:W-:Y:S01]  /*0f10*/  LOP3.LUT R21, R13, 0x80000, RZ, 0xfc, !PT ;  /* 0x000800000d157812 */ /* 0x000fe200078efcff */
[----:B------:R-:W-:Y:S01]  /*0f20*/  IMAD.MOV.U32 R20, RZ, RZ, R12 ;  /* 0x000000ffff147224 */ /* 0x000fe200078e000c */
[----:B------:R-:W-:Y:S06]  /*0f30*/  BRA `(.L_x_41) ;  /* 0x0000000000087947 */ /* 0x000fec0003800000 */
.L_x_42:
[----:B------:R-:W-:Y:S01]  /*0f40*/  LOP3.LUT R21, R15, 0x80000, RZ, 0xfc, !PT ;  /* 0x000800000f157812 */ /* 0x000fe200078efcff */
[----:B------:R-:W-:-:S07]  /*0f50*/  IMAD.MOV.U32 R20, RZ, RZ, R14 ;  /* 0x000000ffff147224 */ /* 0x000fce00078e000e */
.L_x_41:
[----:B------:R-:W-:Y:S05]  /*0f60*/  BSYNC.RECONVERGENT B1 ;  /* 0x0000000000017941 */ /* 0x000fea0003800200 */
.L_x_39:
[----:B------:R-:W-:Y:S01]  /*0f70*/  IMAD.MOV.U32 R4, RZ, RZ, R0 ;  /* 0x000000ffff047224 */ /* 0x000fe200078e0000 */
[----:B------:R-:W-:-:S04]  /*0f80*/  MOV R5, 0x0 ;  /* 0x0000000000057802 */ /* 0x000fc80000000f00 */
[----:B------:R-:W-:Y:S05]  /*0f90*/  RET.REL.NODEC R4 `(_Z22_manning_friction_flatiddPdS_S_S_S_S_S_) ;  /* 0xfffffff004187950 */ /* 0x000fea0003c3ffff */
        .weak           $__internal_3_$__cuda_sm20_dsqrt_rn_f64_mediumpath_v1
        .type           $__internal_3_$__cuda_sm20_dsqrt_rn_f64_mediumpath_v1,@function
        .size           $__internal_3_$__cuda_sm20_dsqrt_rn_f64_mediumpath_v1,($_Z22_manning_friction_flatiddPdS_S_S_S_S_S_$__internal_accurate_pow - $__internal_3_$__cuda_sm20_dsqrt_rn_f64_mediumpath_v1)
$__internal_3_$__cuda_sm20_dsqrt_rn_f64_mediumpath_v1:
[----:B------:R-:W-:Y:S01]  /*0fa0*/  ISETP.GE.U32.AND P0, PT, R18, -0x3400000, PT ;  /* 0xfcc000001200780c */ /* 0x000fe20003f06070 */
[----:B------:R-:W-:Y:S01]  /*0fb0*/  BSSY.RECONVERGENT B1, `(.L_x_44) ;  /* 0x0000024000017945 */ /* 0x000fe20003800200 */
[----:B------:R-:W-:-:S11]  /*0fc0*/  IMAD.MOV.U32 R20, RZ, RZ, R22 ;  /* 0x000000ffff147224 */ /* 0x000fd600078e0016 */
[----:B------:R-:W-:Y:S05]  /*0fd0*/  @!P0 BRA `(.L_x_45) ;  /* 0x0000000000208947 */ /* 0x000fea0003800000 */
[----:B------:R-:W-:-:S10]  /*0fe0*/  DFMA.RM R12, R12, R20, R14 ;  /* 0x000000140c0c722b */ /* 0x000fd4000000400e */
[----:B------:R-:W-:-:S05]  /*0ff0*/  IADD3 R14, P0, PT, R12, 0x1, RZ ;  /* 0x000000010c0e7810 */ /* 0x000fca0007f1e0ff */
[----:B------:R-:W-:-:S06]  /*1000*/  IMAD.X R15, RZ, RZ, R13, P0 ;  /* 0x000000ffff0f7224 */ /* 0x000fcc00000e060d */
[----:B------:R-:W-:-:S08]  /*1010*/  DFMA.RP R16, -R12, R14, R16 ;  /* 0x0000000e0c10722b */ /* 0x000fd00000008110 */
[----:B------:R-:W-:-:S06]  /*1020*/  DSETP.GT.AND P0, PT, R16, RZ, PT ;  /* 0x000000ff1000722a */ /* 0x000fcc0003f04000 */
[----:B------:R-:W-:Y:S02]  /*1030*/  FSEL R12, R14, R12, P0 ;  /* 0x0000000c0e0c7208 */ /* 0x000fe40000000000 */
[----:B------:R-:W-:Y:S01]  /*1040*/  FSEL R13, R15, R13, P0 ;  /* 0x0000000d0f0d7208 */ /* 0x000fe20000000000 */
[----:B------:R-:W-:Y:S06]  /*1050*/  BRA `(.L_x_46) ;  /* 0x0000000000647947 */ /* 0x000fec0003800000 */
.L_x_45:
        /* <DEDUP_REMOVED lines=9> */
[----:B------:R-:W-:Y:S02]  /*10f0*/  IMAD.MOV.U32 R12, RZ, RZ, RZ ;  /* 0x000000ffff0c7224 */ /* 0x000fe400078e00ff */
[----:B------:R-:W-:Y:S02]  /*1100*/  IMAD.MOV.U32 R18, RZ, RZ, 0x0 ;  /* 0x00000000ff127424 */ /* 0x000fe400078e00ff */
[----:B------:R-:W-:Y:S01]  /*1110*/  IMAD.MOV.U32 R19, RZ, RZ, 0x3fd80000 ;  /* 0x3fd80000ff137424 */ /* 0x000fe200078e00ff */
[----:B------:R-:W0:Y:S02]  /*1120*/  MUFU.RSQ64H R13, R17 ;  /* 0x00000011000d7308 */ /* 0x000e240000001c00 */
[----:B0-----:R-:W-:-:S08]  /*1130*/  DMUL R14, R12, R12 ;  /* 0x0000000c0c0e7228 */ /* 0x001fd00000000000 */
[----:B------:R-:W-:-:S08]  /*1140*/  DFMA R14, R16, -R14, 1 ;  /* 0x3ff00000100e742b */ /* 0x000fd0000000080e */
[----:B------:R-:W-:Y:S02]  /*1150*/  DFMA R18, R14, R18, 0.5 ;  /* 0x3fe000000e12742b */ /* 0x000fe40000000012 */
[----:B------:R-:W-:-:S08]  /*1160*/  DMUL R14, R12, R14 ;  /* 0x0000000e0c0e7228 */ /* 0x000fd00000000000 */
[----:B------:R-:W-:-:S08]  /*1170*/  DFMA R14, R18, R14, R12 ;  /* 0x0000000e120e722b */ /* 0x000fd0000000000c */
[----:B------:R-:W-:Y:S02]  /*1180*/  DMUL R12, R16, R14 ;  /* 0x0000000e100c7228 */ /* 0x000fe40000000000 */
[----:B------:R-:W-:-:S06]  /*1190*/  IADD3 R15, PT, PT, R15, -0x100000, RZ ;  /* 0xfff000000f0f7810 */ /* 0x000fcc0007ffe0ff */
[----:B------:R-:W-:-:S08]  /*11a0*/  DFMA R18, R12, -R12, R16 ;  /* 0x8000000c0c12722b */ /* 0x000fd00000000010 */
[----:B------:R-:W-:-:S10]  /*11b0*/  DFMA R12, R14, R18, R12 ;  /* 0x000000120e0c722b */ /* 0x000fd4000000000c */
[----:B------:R-:W-:Y:S01]  /*11c0*/  VIADD R13, R13, 0xfcb00000 ;  /* 0xfcb000000d0d7836 */ /* 0x000fe20000000000 */
[----:B------:R-:W-:Y:S06]  /*11d0*/  BRA `(.L_x_46) ;  /* 0x0000000000047947 */ /* 0x000fec0003800000 */
.L_x_47:
[----:B------:R-:W-:-:S11]  /*11e0*/  DADD R12, R16, R16 ;  /* 0x00000000100c7229 */ /* 0x000fd60000000010 */
.L_x_46:
[----:B------:R-:W-:Y:S05]  /*11f0*/  BSYNC.RECONVERGENT B1 ;  /* 0x0000000000017941 */ /* 0x000fea0003800200 */
.L_x_44:
[----:B------:R-:W-:Y:S02]  /*1200*/  IMAD.MOV.U32 R24, RZ, RZ, R12 ;  /* 0x000000ffff187224 */ /* 0x000fe400078e000c */
[----:B------:R-:W-:Y:S02]  /*1210*/  IMAD.MOV.U32 R25, RZ, RZ, R13 ;  /* 0x000000ffff197224 */ /* 0x000fe400078e000d */
[----:B------:R-:W-:Y:S02]  /*1220*/  IMAD.MOV.U32 R12, RZ, RZ, R0 ;  /* 0x000000ffff0c7224 */ /* 0x000fe400078e0000 */
[----:B------:R-:W-:-:S04]  /*1230*/  IMAD.MOV.U32 R13, RZ, RZ, 0x0 ;  /* 0x00000000ff0d7424 */ /* 0x000fc800078e00ff */
[----:B------:R-:W-:Y:S05]  /*1240*/  RET.REL.NODEC R12 `(_Z22_manning_friction_flatiddPdS_S_S_S_S_S_) ;  /* 0xffffffec0c6c7950 */ /* 0x000fea0003c3ffff */
        .type           $_Z22_manning_friction_flatiddPdS_S_S_S_S_S_$__internal_accurate_pow,@function
        .size           $_Z22_manning_friction_flatiddPdS_S_S_S_S_S_$__internal_accurate_pow,(.L_x_55 - $_Z22_manning_friction_flatiddPdS_S_S_S_S_S_$__internal_accurate_pow)
$_Z22_manning_friction_flatiddPdS_S_S_S_S_S_$__internal_accurate_pow:
[----:B------:R-:W-:Y:S01]  /*1250*/  ISETP.GT.U32.AND P0, PT, R23, 0xfffff, PT ;  /* 0x000fffff1700780c */ /* 0x000fe20003f04070 */
[----:B------:R-:W-:Y:S01]  /*1260*/  IMAD.MOV.U32 R3, RZ, RZ, R23 ;  /* 0x000000ffff037224 */ /* 0x000fe200078e0017 */
[----:B------:R-:W-:Y:S01]  /*1270*/  MOV R18, R22 ;  /* 0x0000001600127202 */ /* 0x000fe20000000f00 */
[----:B------:R-:W-:Y:S01]  /*1280*/  IMAD.MOV.U32 R14, RZ, RZ, RZ ;  /* 0x000000ffff0e7224 */ /* 0x000fe200078e00ff */
[----:B------:R-:W-:Y:S01]  /*1290*/  UMOV UR6, 0x7d2cafe2 ;  /* 0x7d2cafe200067882 */ /* 0x000fe20000000000 */
[----:B------:R-:W-:Y:S01]  /*12a0*/  IMAD.MOV.U32 R26, RZ, RZ, 0x41ad3b5a ;  /* 0x41ad3b5aff1a7424 */ /* 0x000fe200078e00ff */
[----:B------:R-:W-:Y:S01]  /*12b0*/  UMOV UR7, 0x3eb0f5ff ;  /* 0x3eb0f5ff00077882 */ /* 0x000fe20000000000 */
[----:B------:R-:W-:Y:S01]  /*12c0*/  IMAD.MOV.U32 R27, RZ, RZ, 0x3ed0f5d2 ;  /* 0x3ed0f5d2ff1b7424 */ /* 0x000fe200078e00ff */
[----:B------:R-:W-:Y:S01]  /*12d0*/  UMOV UR8, 0x3b39803f ;  /* 0x3b39803f00087882 */ /* 0x000fe20000000000 */
[----:B------:R-:W-:-:S04]  /*12e0*/  UMOV UR9, 0x3c7abc9e ;  /* 0x3c7abc9e00097882 */ /* 0x000fc80000000000 */
[----:B------:R-:W-:-:S10]  /*12f0*/  @!P0 DMUL R24, R22, 1.80143985094819840000e+16 ;  /* 0x4350000016188828 */ /* 0x000fd40000000000 */
[----:B------:R-:W-:Y:S02]  /*1300*/  @!P0 IMAD.MOV.U32 R3, RZ, RZ, R25 ;  /* 0x000000ffff038224 */ /* 0x000fe400078e0019 */
[----:B------:R-:W-:-:S03]  /*1310*/  @!P0 IMAD.MOV.U32 R18, RZ, RZ, R24 ;  /* 0x000000ffff128224 */ /* 0x000fc600078e0018 */
[----:B------:R-:W-:-:S04]  /*1320*/  LOP3.LUT R3, R3, 0x800fffff, RZ, 0xc0, !PT ;  /* 0x800fffff03037812 */ /* 0x000fc800078ec0ff */
[----:B------:R-:W-:-:S04]  /*1330*/  LOP3.LUT R19, R3, 0x3ff00000, RZ, 0xfc, !PT ;  /* 0x3ff0000003137812 */ /* 0x000fc800078efcff */
[----:B------:R-:W-:-:S13]  /*1340*/  ISETP.GE.U32.AND P1, PT, R19, 0x3ff6a09f, PT ;  /* 0x3ff6a09f1300780c */ /* 0x000fda0003f26070 */
[----:B------:R-:W-:-:S04]  /*1350*/  @P1 VIADD R3, R19, 0xfff00000 ;  /* 0xfff0000013031836 */ /* 0x000fc80000000000 */
[----:B------:R-:W-:Y:S01]  /*1360*/  @P1 IMAD.MOV.U32 R19, RZ, RZ, R3 ;  /* 0x000000ffff131224 */ /* 0x000fe200078e0003 */
[----:B------:R-:W-:Y:S02]  /*1370*/  SHF.R.U32.HI R3, RZ, 0x14, R23 ;  /* 0x00000014ff037819 */ /* 0x000fe40000011617 */
[----:B------:R-:W-:-:S03]  /*1380*/  @!P0 LEA.HI R3, R25, 0xffffffca, RZ, 0xc ;  /* 0xffffffca19038811 */ /* 0x000fc600078f60ff */
        /* <DEDUP_REMOVED lines=16> */
[----:B------:R-:W-:-:S05]  /*1490*/  DADD R26, R26, R26 ;  /* 0x000000001a1a7229 */ /* 0x000fca000000001a */
[----:B------:R-:W-:Y:S01]  /*14a0*/  DFMA R12, R20, R12, UR6 ;  /* 0x00000006140c7e2b */ /* 0x000fe2000800000c */
[----:B------:R-:W-:Y:S01]  /*14b0*/  UMOV UR6, 0x258a578b ;  /* 0x258a578b00067882 */ /* 0x000fe20000000000 */
[----:B------:R-:W-:Y:S01]  /*14c0*/  UMOV UR7, 0x3f3c71c7 ;  /* 0x3f3c71c700077882 */ /* 0x000fe20000000000 */
[----:B------:R-:W-:-:S05]  /*14d0*/  DFMA R26, R18, -R16, R26 ;  /* 0x80000010121a722b */ /* 0x000fca000000001a */
[----:B------:R-:W-:Y:S01]  /*14e0*/  DFMA R12, R20, R12, UR6 ;  /* 0x00000006140c7e2b */ /* 0x000fe2000800000c */
[----:B------:R-:W-:Y:S01]  /*14f0*/  UMOV UR6, 0x9242b910 ;  /* 0x9242b91000067882 */ /* 0x000fe20000000000 */
[----:B------:R-:W-:Y:S01]  /*1500*/  UMOV UR7, 0x3f624924 ;  /* 0x3f62492400077882 */ /* 0x000fe20000000000 */
[----:B------:R-:W-:-:S05]  /*1510*/  DMUL R14, R14, R26 ;  /* 0x0000001a0e0e7228 */ /* 0x000fca0000000000 */
[----:B------:R-:W-:Y:S01]  /*1520*/  DFMA R12, R20, R12, UR6 ;  /* 0x00000006140c7e2b */ /* 0x000fe2000800000c */
[----:B------:R-:W-:Y:S01]  /*1530*/  UMOV UR6, 0x99999dfb ;  /* 0x99999dfb00067882 */ /* 0x000fe20000000000 */
[----:B------:R-:W-:-:S03]  /*1540*/  UMOV UR7, 0x3f899999 ;  /* 0x3f89999900077882 */ /* 0x000fc60000000000 */
[----:B------:R-:W-:Y:S01]  /*1550*/  VIADD R25, R15, 0x100000 ;  /* 0x001000000f197836 */ /* 0x000fe20000000000 */
[----:B------:R-:W-:Y:S02]  /*1560*/  MOV R24, R14 ;  /* 0x0000000e00187202 */ /* 0x000fe40000000f00 */
        /* <DEDUP_REMOVED lines=8> */
[----:B------:R-:W-:-:S08]  /*15f0*/  DMUL R12, R16, R16 ;  /* 0x00000010100c7228 */ /* 0x000fd00000000000 */
[C---:B------:R-:W-:Y:S02]  /*1600*/  DFMA R22, R16.reuse, R16, -R12 ;  /* 0x000000101016722b */ /* 0x040fe4000000080c */
[----:B------:R-:W-:-:S06]  /*1610*/  DMUL R26, R16, R12 ;  /* 0x0000000c101a7228 */ /* 0x000fcc0000000000 */
[----:B------:R-:W-:Y:S02]  /*1620*/  DFMA R22, R16, R24, R22 ;  /* 0x000000181016722b */ /* 0x000fe40000000016 */
[----:B------:R-:W-:Y:S01]  /*1630*/  DADD R24, R20, -UR6 ;  /* 0x8000000614187e29 */ /* 0x000fe20008000000 */
[----:B------:R-:W-:Y:S01]  /*1640*/  UMOV UR6, 0x80000000 ;  /* 0x8000000000067882 */ /* 0x000fe20000000000 */
[----:B------:R-:W-:Y:S01]  /*1650*/  DFMA R20, R16, R12, -R26 ;  /* 0x0000000c1014722b */ /* 0x000fe2000000081a */
[----:B------:R-:W-:-:S07]  /*1660*/  UMOV UR7, 0x43300000 ;  /* 0x4330000000077882 */ /* 0x000fce0000000000 */
[----:B------:R-:W-:Y:S02]  /*1670*/  DFMA R20, R14, R12, R20 ;  /* 0x0000000c0e14722b */ /* 0x000fe40000000014 */
[----:B------:R-:W-:-:S06]  /*1680*/  DADD R12, R18, R24 ;  /* 0x00000000120c7229 */ /* 0x000fcc0000000018 */
[----:B------:R-:W-:Y:S02]  /*1690*/  DFMA R20, R16, R22, R20 ;  /* 0x000000161014722b */ /* 0x000fe40000000014 */
[----:B------:R-:W-:Y:S02]  /*16a0*/  DADD R22, R18, -R12 ;  /* 0x0000000012167229 */ /* 0x000fe4000000080c */
[----:B------:R-:W-:-:S06]  /*16b0*/  DMUL R18, R12, R26 ;  /* 0x0000001a0c127228 */ /* 0x000fcc0000000000 */
[----:B------:R-:W-:Y:S02]  /*16c0*/  DADD R24, R24, R22 ;  /* 0x0000000018187229 */ /* 0x000fe40000000016 */
[----:B------:R-:W-:-:S08]  /*16d0*/  DFMA R22, R12, R26, -R18 ;  /* 0x0000001a0c16722b */ /* 0x000fd00000000812 */
        /* <DEDUP_REMOVED lines=8> */
[----:B------:R-:W-:Y:S01]  /*1760*/  DADD R18, R18, R16 ;  /* 0x0000000012127229 */ /* 0x000fe20000000010 */
[C---:B------:R-:W-:Y:S02]  /*1770*/  VIADD R16, R3.reuse, 0xfffffc01 ;  /* 0xfffffc0103107836 */ /* 0x040fe40000000000 */
[----:B------:R-:W-:Y:S02]  /*1780*/  @P1 VIADD R16, R3, 0xfffffc02 ;  /* 0xfffffc0203101836 */ /* 0x000fe40000000000 */
[----:B------:R-:W-:-:S03]  /*1790*/  IMAD.MOV.U32 R17, RZ, RZ, 0x43300000 ;  /* 0x43300000ff117424 */ /* 0x000fc600078e00ff */
[----:B------:R-:W-:Y:S01]  /*17a0*/  DADD R18, R14, R18 ;  /* 0x000000000e127229 */ /* 0x000fe20000000012 */
[----:B------:R-:W-:-:S06]  /*17b0*/  LOP3.LUT R16, R16, 0x80000000, RZ, 0x3c, !PT ;  /* 0x8000000010107812 */ /* 0x000fcc00078e3cff */
[----:B------:R-:W-:Y:S01]  /*17c0*/  DADD R16, R16, -UR6 ;  /* 0x8000000610107e29 */ /* 0x000fe20008000000 */
[----:B------:R-:W-:Y:S01]  /*17d0*/  UMOV UR6, 0xfefa39ef ;  /* 0xfefa39ef00067882 */ /* 0x000fe20000000000 */
[----:B------:R-:W-:Y:S01]  /*17e0*/  DADD R20, R12, R18 ;  /* 0x000000000c147229 */ /* 0x000fe20000000012 */
[----:B------:R-:W-:-:S07]  /*17f0*/  UMOV UR7, 0x3fe62e42 ;  /* 0x3fe62e4200077882 */ /* 0x000fce0000000000 */
        /* <DEDUP_REMOVED lines=65> */
[----:B------:R-:W-:Y:S02]  /*1c10*/  @!P1 LEA.HI R3, R16, R16, RZ, 0x1 ;  /* 0x0000001010039211 */ /* 0x000fe400078f08ff */
[----:B------:R-:W-:Y:S02]  /*1c20*/  FSEL R13, R13, RZ, P0 ;  /* 0x000000ff0d0d7208 */ /* 0x000fe40000000000 */
[----:B------:R-:W-:-:S05]  /*1c30*/  @!P1 SHF.R.S32.HI R3, RZ, 0x1, R3 ;  /* 0x00000001ff039819 */ /* 0x000fca0000011403 */
[----:B------:R-:W-:Y:S02]  /*1c40*/  @!P1 IMAD.IADD R14, R16, 0x1, -R3 ;  /* 0x00000001100e9824 */ /* 0x000fe400078e0a03 */
[----:B------:R-:W-:-:S03]  /*1c50*/  @!P1 IMAD R21, R3, 0x100000, R21 ;  /* 0x0010000003159824 */ /* 0x000fc600078e0215 */
[----:B------:R-:W-:Y:S01]  /*1c60*/  @!P1 LEA R15, R14, 0x3ff00000, 0x14 ;  /* 0x3ff000000e0f9811 */ /* 0x000fe200078ea0ff */
[----:B------:R-:W-:-:S06]  /*1c70*/  @!P1 IMAD.MOV.U32 R14, RZ, RZ, RZ ;  /* 0x000000ffff0e9224 */ /* 0x000fcc00078e00ff */
[----:B------:R-:W-:-:S11]  /*1c80*/  @!P1 DMUL R12, R20, R14 ;  /* 0x0000000e140c9228 */ /* 0x000fd60000000000 */
.L_x_48:
[----:B------:R-:W-:Y:S02]  /*1c90*/  DFMA R18, R18, R12, R12 ;  /* 0x0000000c1212722b */ /* 0x000fe4000000000c */
[----:B------:R-:W-:-:S08]  /*1ca0*/  DSETP.NEU.AND P0, PT, |R12|, +INF , PT ;  /* 0x7ff000000c00742a */ /* 0x000fd00003f0d200 */
[----:B------:R-:W-:Y:S01]  /*1cb0*/  FSEL R3, R12, R18, !P0 ;  /* 0x000000120c037208 */ /* 0x000fe20004000000 */
[----:B------:R-:W-:Y:S01]  /*1cc0*/  IMAD.MOV.U32 R12, RZ, RZ, R0 ;  /* 0x000000ffff0c7224 */ /* 0x000fe200078e0000 */
[----:B------:R-:W-:Y:S01]  /*1cd0*/  FSEL R18, R13, R19, !P0 ;  /* 0x000000130d127208 */ /* 0x000fe20004000000 */
[----:B------:R-:W-:-:S04]  /*1ce0*/  IMAD.MOV.U32 R13, RZ, RZ, 0x0 ;  /* 0x00000000ff0d7424 */ /* 0x000fc800078e00ff */
[----:B------:R-:W-:Y:S05]  /*1cf0*/  RET.REL.NODEC R12 `(_Z22_manning_friction_flatiddPdS_S_S_S_S_S_) ;  /* 0xffffffe00cc07950 */ /* 0x000fea0003c3ffff */
.L_x_49:
        /* <DEDUP_REMOVED lines=16> */
.L_x_55:


//--------------------- .nv.shared.reserved.0     --------------------------
	.section	.nv.shared.reserved.0,"aw",@nobits
	.weak		__nv_reservedSMEM_offset_0_alias
	.size		__nv_reservedSMEM_offset_0_alias, 0, 64
	.other		__nv_reservedSMEM_offset_0_alias,@"STO_CUDA_RESERVED_SHARED STV_DEFAULT"
__nv_reservedSMEM_offset_0_alias:
	.zero		0
	.zero		64


//--------------------- .nv.constant0._Z24_manning_friction_slopediddPdS_S_S_S_S_S_S_ --------------------------
	.section	.nv.constant0._Z24_manning_friction_slopediddPdS_S_S_S_S_S_S_,"a",@progbits
	.sectionflags	@""
	.align	4
.nv.constant0._Z24_manning_friction_slopediddPdS_S_S_S_S_S_S_:
	.zero		984


//--------------------- .nv.constant0._Z22_manning_friction_flatiddPdS_S_S_S_S_S_ --------------------------
	.section	.nv.constant0._Z22_manning_friction_flatiddPdS_S_S_S_S_S_,"a",@progbits
	.sectionflags	@""
	.align	4
.nv.constant0._Z22_manning_friction_flatiddPdS_S_S_S_S_S_:
	.zero		976


//--------------------- SYMBOLS --------------------------

	.type		.nv.reservedSmem.offset0,@object
	.size		.nv.reservedSmem.offset0,0x4
